//
// Generated by NVIDIA NVVM Compiler
//
// Compiler Build ID: CL-36424714
// Cuda compilation tools, release 13.0, V13.0.88
// Based on NVVM 20.0.0
//

.version 9.0
.target sm_100
.address_size 64

	// .globl	_Z11spda_kernelPfS_S_S_S_mm
.extern .func  (.param .b32 func_retval0) vprintf
(
	.param .b64 vprintf_param_0,
	.param .b64 vprintf_param_1
)
;
// _ZZ11spda_kernelPfS_S_S_S_mmE10global_sum_$_0 has been demoted
.global .align 1 .b8 $str[18] = {114, 111, 119, 58, 32, 37, 108, 117, 44, 32, 109, 97, 120, 32, 37, 102, 10};

.visible .entry _Z11spda_kernelPfS_S_S_S_mm(
	.param .u64 .ptr .align 1 _Z11spda_kernelPfS_S_S_S_mm_param_0,
	.param .u64 .ptr .align 1 _Z11spda_kernelPfS_S_S_S_mm_param_1,
	.param .u64 .ptr .align 1 _Z11spda_kernelPfS_S_S_S_mm_param_2,
	.param .u64 .ptr .align 1 _Z11spda_kernelPfS_S_S_S_mm_param_3,
	.param .u64 .ptr .align 1 _Z11spda_kernelPfS_S_S_S_mm_param_4,
	.param .u64 _Z11spda_kernelPfS_S_S_S_mm_param_5,
	.param .u64 _Z11spda_kernelPfS_S_S_S_mm_param_6
)
{
	.local .align 16 .b8 	__local_depot0[16];
	.reg .b64 	%SP;
	.reg .b64 	%SPL;
	.reg .pred 	%p<38>;
	.reg .b32 	%r<43>;
	.reg .b32 	%f<427>;
	.reg .b64 	%rd<209>;
	.reg .b64 	%fd<3>;
	// demoted variable
	.shared .align 4 .f32 _ZZ11spda_kernelPfS_S_S_S_mmE10global_sum_$_0;
	mov.u64 	%SPL, __local_depot0;
	cvta.local.u64 	%SP, %SPL;
	ld.param.u64 	%rd76, [_Z11spda_kernelPfS_S_S_S_mm_param_0];
	ld.param.u64 	%rd79, [_Z11spda_kernelPfS_S_S_S_mm_param_1];
	ld.param.u64 	%rd80, [_Z11spda_kernelPfS_S_S_S_mm_param_2];
	ld.param.u64 	%rd81, [_Z11spda_kernelPfS_S_S_S_mm_param_3];
	ld.param.u64 	%rd82, [_Z11spda_kernelPfS_S_S_S_mm_param_4];
	ld.param.u64 	%rd77, [_Z11spda_kernelPfS_S_S_S_mm_param_5];
	ld.param.u64 	%rd78, [_Z11spda_kernelPfS_S_S_S_mm_param_6];
	cvta.to.global.u64 	%rd1, %rd81;
	cvta.to.global.u64 	%rd2, %rd80;
	cvta.to.global.u64 	%rd3, %rd82;
	cvta.to.global.u64 	%rd4, %rd79;
	mov.u32 	%r2, %ctaid.y;
	mov.u32 	%r3, %ntid.y;
	mov.u32 	%r4, %tid.y;
	mad.lo.s32 	%r5, %r2, %r3, %r4;
	cvt.u64.u32 	%rd5, %r5;
	mov.u32 	%r6, %ctaid.x;
	mov.u32 	%r7, %ntid.x;
	mov.u32 	%r1, %tid.x;
	mad.lo.s32 	%r8, %r6, %r7, %r1;
	cvt.u64.u32 	%rd6, %r8;
	setp.le.u64 	%p1, %rd77, %rd5;
	setp.le.u64 	%p2, %rd78, %rd6;
	or.pred  	%p3, %p1, %p2;
	@%p3 bra 	$L__BB0_51;
	mul.lo.s64 	%rd7, %rd78, %rd5;
	mul.lo.s64 	%rd8, %rd78, %rd6;
	add.s64 	%rd84, %rd78, -1;
	and.b64  	%rd9, %rd78, 7;
	setp.lt.u64 	%p4, %rd84, 7;
	mov.f32 	%f401, 0f00000000;
	mov.b64 	%rd189, 0;
	@%p4 bra 	$L__BB0_4;
	and.b64  	%rd189, %rd78, -8;
	shl.b64 	%rd85, %rd7, 2;
	add.s64 	%rd86, %rd85, %rd2;
	add.s64 	%rd186, %rd86, 16;
	shl.b64 	%rd87, %rd8, 2;
	add.s64 	%rd88, %rd87, %rd1;
	add.s64 	%rd185, %rd88, 16;
	mov.f32 	%f401, 0f00000000;
	mov.u64 	%rd187, %rd189;
$L__BB0_3:
	.pragma "nounroll";
	ld.global.nc.f32 	%f53, [%rd186+-16];
	ld.global.nc.f32 	%f54, [%rd185+-16];
	fma.rn.f32 	%f55, %f53, %f54, %f401;
	ld.global.nc.f32 	%f56, [%rd186+-12];
	ld.global.nc.f32 	%f57, [%rd185+-12];
	fma.rn.f32 	%f58, %f56, %f57, %f55;
	ld.global.nc.f32 	%f59, [%rd186+-8];
	ld.global.nc.f32 	%f60, [%rd185+-8];
	fma.rn.f32 	%f61, %f59, %f60, %f58;
	ld.global.nc.f32 	%f62, [%rd186+-4];
	ld.global.nc.f32 	%f63, [%rd185+-4];
	fma.rn.f32 	%f64, %f62, %f63, %f61;
	ld.global.nc.f32 	%f65, [%rd186];
	ld.global.nc.f32 	%f66, [%rd185];
	fma.rn.f32 	%f67, %f65, %f66, %f64;
	ld.global.nc.f32 	%f68, [%rd186+4];
	ld.global.nc.f32 	%f69, [%rd185+4];
	fma.rn.f32 	%f70, %f68, %f69, %f67;
	ld.global.nc.f32 	%f71, [%rd186+8];
	ld.global.nc.f32 	%f72, [%rd185+8];
	fma.rn.f32 	%f73, %f71, %f72, %f70;
	ld.global.nc.f32 	%f74, [%rd186+12];
	ld.global.nc.f32 	%f75, [%rd185+12];
	fma.rn.f32 	%f401, %f74, %f75, %f73;
	add.s64 	%rd187, %rd187, -8;
	add.s64 	%rd186, %rd186, 32;
	add.s64 	%rd185, %rd185, 32;
	setp.ne.s64 	%p5, %rd187, 0;
	@%p5 bra 	$L__BB0_3;
$L__BB0_4:
	setp.eq.s64 	%p6, %rd9, 0;
	@%p6 bra 	$L__BB0_12;
	and.b64  	%rd20, %rd78, 3;
	setp.lt.u64 	%p7, %rd9, 4;
	@%p7 bra 	$L__BB0_7;
	add.s64 	%rd89, %rd189, %rd7;
	shl.b64 	%rd90, %rd89, 2;
	add.s64 	%rd91, %rd2, %rd90;
	ld.global.nc.f32 	%f77, [%rd91];
	add.s64 	%rd92, %rd189, %rd8;
	shl.b64 	%rd93, %rd92, 2;
	add.s64 	%rd94, %rd1, %rd93;
	ld.global.nc.f32 	%f78, [%rd94];
	fma.rn.f32 	%f79, %f77, %f78, %f401;
	ld.global.nc.f32 	%f80, [%rd91+4];
	ld.global.nc.f32 	%f81, [%rd94+4];
	fma.rn.f32 	%f82, %f80, %f81, %f79;
	ld.global.nc.f32 	%f83, [%rd91+8];
	ld.global.nc.f32 	%f84, [%rd94+8];
	fma.rn.f32 	%f85, %f83, %f84, %f82;
	ld.global.nc.f32 	%f86, [%rd91+12];
	ld.global.nc.f32 	%f87, [%rd94+12];
	fma.rn.f32 	%f401, %f86, %f87, %f85;
	add.s64 	%rd189, %rd189, 4;
$L__BB0_7:
	setp.eq.s64 	%p8, %rd20, 0;
	@%p8 bra 	$L__BB0_12;
	setp.eq.s64 	%p9, %rd20, 1;
	@%p9 bra 	$L__BB0_10;
	add.s64 	%rd95, %rd189, %rd7;
	shl.b64 	%rd96, %rd95, 2;
	add.s64 	%rd97, %rd2, %rd96;
	ld.global.nc.f32 	%f89, [%rd97];
	add.s64 	%rd98, %rd189, %rd8;
	shl.b64 	%rd99, %rd98, 2;
	add.s64 	%rd100, %rd1, %rd99;
	ld.global.nc.f32 	%f90, [%rd100];
	fma.rn.f32 	%f91, %f89, %f90, %f401;
	ld.global.nc.f32 	%f92, [%rd97+4];
	ld.global.nc.f32 	%f93, [%rd100+4];
	fma.rn.f32 	%f401, %f92, %f93, %f91;
	add.s64 	%rd189, %rd189, 2;
$L__BB0_10:
	and.b64  	%rd101, %rd78, 1;
	setp.eq.b64 	%p10, %rd101, 1;
	not.pred 	%p11, %p10;
	@%p11 bra 	$L__BB0_12;
	add.s64 	%rd102, %rd189, %rd7;
	shl.b64 	%rd103, %rd102, 2;
	add.s64 	%rd104, %rd2, %rd103;
	ld.global.nc.f32 	%f94, [%rd104];
	add.s64 	%rd105, %rd189, %rd8;
	shl.b64 	%rd106, %rd105, 2;
	add.s64 	%rd107, %rd1, %rd106;
	ld.global.nc.f32 	%f95, [%rd107];
	fma.rn.f32 	%f401, %f94, %f95, %f401;
$L__BB0_12:
	cvt.rn.f32.u64 	%f96, %rd78;
	sqrt.rn.f32 	%f97, %f96;
	div.rn.f32 	%f98, %f401, %f97;
	mul.lo.s64 	%rd25, %rd77, %rd5;
	add.s64 	%rd108, %rd25, %rd6;
	shl.b64 	%rd109, %rd108, 2;
	add.s64 	%rd110, %rd4, %rd109;
	st.global.f32 	[%rd110], %f98;
	setp.ne.s32 	%p12, %r1, 0;
	@%p12 bra 	$L__BB0_37;
	and.b64  	%rd26, %rd77, 15;
	setp.lt.u64 	%p13, %rd77, 16;
	mov.f32 	%f409, 0fFF800000;
	mov.b64 	%rd191, 0;
	@%p13 bra 	$L__BB0_16;
	and.b64  	%rd191, %rd77, -16;
	shl.b64 	%rd112, %rd25, 2;
	add.s64 	%rd113, %rd112, %rd4;
	add.s64 	%rd196, %rd113, 32;
	mov.f32 	%f409, 0fFF800000;
	mov.u64 	%rd197, %rd191;
$L__BB0_15:
	.pragma "nounroll";
	ld.global.f32 	%f102, [%rd196+-32];
	max.f32 	%f103, %f409, %f102;
	ld.global.f32 	%f104, [%rd196+-28];
	max.f32 	%f105, %f103, %f104;
	ld.global.f32 	%f106, [%rd196+-24];
	max.f32 	%f107, %f105, %f106;
	ld.global.f32 	%f108, [%rd196+-20];
	max.f32 	%f109, %f107, %f108;
	ld.global.f32 	%f110, [%rd196+-16];
	max.f32 	%f111, %f109, %f110;
	ld.global.f32 	%f112, [%rd196+-12];
	max.f32 	%f113, %f111, %f112;
	ld.global.f32 	%f114, [%rd196+-8];
	max.f32 	%f115, %f113, %f114;
	ld.global.f32 	%f116, [%rd196+-4];
	max.f32 	%f117, %f115, %f116;
	ld.global.f32 	%f118, [%rd196];
	max.f32 	%f119, %f117, %f118;
	ld.global.f32 	%f120, [%rd196+4];
	max.f32 	%f121, %f119, %f120;
	ld.global.f32 	%f122, [%rd196+8];
	max.f32 	%f123, %f121, %f122;
	ld.global.f32 	%f124, [%rd196+12];
	max.f32 	%f125, %f123, %f124;
	ld.global.f32 	%f126, [%rd196+16];
	max.f32 	%f127, %f125, %f126;
	ld.global.f32 	%f128, [%rd196+20];
	max.f32 	%f129, %f127, %f128;
	ld.global.f32 	%f130, [%rd196+24];
	max.f32 	%f131, %f129, %f130;
	ld.global.f32 	%f132, [%rd196+28];
	max.f32 	%f409, %f131, %f132;
	add.s64 	%rd197, %rd197, -16;
	add.s64 	%rd196, %rd196, 64;
	setp.eq.s64 	%p14, %rd197, 0;
	@%p14 bra 	$L__BB0_16;
	bra.uni 	$L__BB0_15;
$L__BB0_16:
	setp.eq.s64 	%p15, %rd26, 0;
	@%p15 bra 	$L__BB0_25;
	and.b64  	%rd30, %rd77, 7;
	setp.lt.u64 	%p16, %rd26, 8;
	@%p16 bra 	$L__BB0_19;
	add.s64 	%rd114, %rd191, %rd25;
	shl.b64 	%rd115, %rd114, 2;
	add.s64 	%rd116, %rd4, %rd115;
	ld.global.f32 	%f134, [%rd116];
	max.f32 	%f135, %f409, %f134;
	ld.global.f32 	%f136, [%rd116+4];
	max.f32 	%f137, %f135, %f136;
	ld.global.f32 	%f138, [%rd116+8];
	max.f32 	%f139, %f137, %f138;
	ld.global.f32 	%f140, [%rd116+12];
	max.f32 	%f141, %f139, %f140;
	ld.global.f32 	%f142, [%rd116+16];
	max.f32 	%f143, %f141, %f142;
	ld.global.f32 	%f144, [%rd116+20];
	max.f32 	%f145, %f143, %f144;
	ld.global.f32 	%f146, [%rd116+24];
	max.f32 	%f147, %f145, %f146;
	ld.global.f32 	%f148, [%rd116+28];
	max.f32 	%f409, %f147, %f148;
	add.s64 	%rd191, %rd191, 8;
$L__BB0_19:
	setp.eq.s64 	%p17, %rd30, 0;
	@%p17 bra 	$L__BB0_25;
	and.b64  	%rd194, %rd77, 3;
	setp.lt.u64 	%p18, %rd30, 4;
	@%p18 bra 	$L__BB0_22;
	add.s64 	%rd117, %rd191, %rd25;
	shl.b64 	%rd118, %rd117, 2;
	add.s64 	%rd119, %rd4, %rd118;
	ld.global.f32 	%f150, [%rd119];
	max.f32 	%f151, %f409, %f150;
	ld.global.f32 	%f152, [%rd119+4];
	max.f32 	%f153, %f151, %f152;
	ld.global.f32 	%f154, [%rd119+8];
	max.f32 	%f155, %f153, %f154;
	ld.global.f32 	%f156, [%rd119+12];
	max.f32 	%f409, %f155, %f156;
	add.s64 	%rd191, %rd191, 4;
$L__BB0_22:
	setp.eq.s64 	%p19, %rd194, 0;
	@%p19 bra 	$L__BB0_25;
	add.s64 	%rd120, %rd191, %rd25;
	shl.b64 	%rd121, %rd120, 2;
	add.s64 	%rd195, %rd4, %rd121;
$L__BB0_24:
	.pragma "nounroll";
	ld.global.f32 	%f157, [%rd195];
	max.f32 	%f409, %f409, %f157;
	add.s64 	%rd195, %rd195, 4;
	add.s64 	%rd194, %rd194, -1;
	setp.ne.s64 	%p20, %rd194, 0;
	@%p20 bra 	$L__BB0_24;
$L__BB0_25:
	and.b64  	%rd41, %rd77, 7;
	setp.lt.u64 	%p21, %rd77, 8;
	mov.f32 	%f418, 0f00000000;
	mov.b64 	%rd200, 0;
	@%p21 bra 	$L__BB0_28;
	and.b64  	%rd200, %rd77, -8;
	shl.b64 	%rd123, %rd25, 2;
	add.s64 	%rd124, %rd123, %rd4;
	add.s64 	%rd198, %rd124, 16;
	mov.f32 	%f418, 0f00000000;
	mov.u64 	%rd199, %rd200;
$L__BB0_27:
	.pragma "nounroll";
	ld.global.f32 	%f161, [%rd198+-16];
	sub.f32 	%f162, %f161, %f409;
	fma.rn.f32 	%f163, %f162, 0f3BBB989D, 0f3F000000;
	cvt.sat.f32.f32 	%f164, %f163;
	mov.f32 	%f165, 0f4B400001;
	mov.f32 	%f166, 0f437C0000;
	fma.rm.f32 	%f167, %f164, %f166, %f165;
	add.f32 	%f168, %f167, 0fCB40007F;
	neg.f32 	%f169, %f168;
	fma.rn.f32 	%f170, %f162, 0f3FB8AA3B, %f169;
	fma.rn.f32 	%f171, %f162, 0f32A57060, %f170;
	mov.b32 	%r9, %f167;
	shl.b32 	%r10, %r9, 23;
	mov.b32 	%f172, %r10;
	ex2.approx.ftz.f32 	%f173, %f171;
	fma.rn.f32 	%f174, %f173, %f172, %f418;
	ld.global.f32 	%f175, [%rd198+-12];
	sub.f32 	%f176, %f175, %f409;
	fma.rn.f32 	%f177, %f176, 0f3BBB989D, 0f3F000000;
	cvt.sat.f32.f32 	%f178, %f177;
	fma.rm.f32 	%f179, %f178, %f166, %f165;
	add.f32 	%f180, %f179, 0fCB40007F;
	neg.f32 	%f181, %f180;
	fma.rn.f32 	%f182, %f176, 0f3FB8AA3B, %f181;
	fma.rn.f32 	%f183, %f176, 0f32A57060, %f182;
	mov.b32 	%r11, %f179;
	shl.b32 	%r12, %r11, 23;
	mov.b32 	%f184, %r12;
	ex2.approx.ftz.f32 	%f185, %f183;
	fma.rn.f32 	%f186, %f185, %f184, %f174;
	ld.global.f32 	%f187, [%rd198+-8];
	sub.f32 	%f188, %f187, %f409;
	fma.rn.f32 	%f189, %f188, 0f3BBB989D, 0f3F000000;
	cvt.sat.f32.f32 	%f190, %f189;
	fma.rm.f32 	%f191, %f190, %f166, %f165;
	add.f32 	%f192, %f191, 0fCB40007F;
	neg.f32 	%f193, %f192;
	fma.rn.f32 	%f194, %f188, 0f3FB8AA3B, %f193;
	fma.rn.f32 	%f195, %f188, 0f32A57060, %f194;
	mov.b32 	%r13, %f191;
	shl.b32 	%r14, %r13, 23;
	mov.b32 	%f196, %r14;
	ex2.approx.ftz.f32 	%f197, %f195;
	fma.rn.f32 	%f198, %f197, %f196, %f186;
	ld.global.f32 	%f199, [%rd198+-4];
	sub.f32 	%f200, %f199, %f409;
	fma.rn.f32 	%f201, %f200, 0f3BBB989D, 0f3F000000;
	cvt.sat.f32.f32 	%f202, %f201;
	fma.rm.f32 	%f203, %f202, %f166, %f165;
	add.f32 	%f204, %f203, 0fCB40007F;
	neg.f32 	%f205, %f204;
	fma.rn.f32 	%f206, %f200, 0f3FB8AA3B, %f205;
	fma.rn.f32 	%f207, %f200, 0f32A57060, %f206;
	mov.b32 	%r15, %f203;
	shl.b32 	%r16, %r15, 23;
	mov.b32 	%f208, %r16;
	ex2.approx.ftz.f32 	%f209, %f207;
	fma.rn.f32 	%f210, %f209, %f208, %f198;
	ld.global.f32 	%f211, [%rd198];
	sub.f32 	%f212, %f211, %f409;
	fma.rn.f32 	%f213, %f212, 0f3BBB989D, 0f3F000000;
	cvt.sat.f32.f32 	%f214, %f213;
	fma.rm.f32 	%f215, %f214, %f166, %f165;
	add.f32 	%f216, %f215, 0fCB40007F;
	neg.f32 	%f217, %f216;
	fma.rn.f32 	%f218, %f212, 0f3FB8AA3B, %f217;
	fma.rn.f32 	%f219, %f212, 0f32A57060, %f218;
	mov.b32 	%r17, %f215;
	shl.b32 	%r18, %r17, 23;
	mov.b32 	%f220, %r18;
	ex2.approx.ftz.f32 	%f221, %f219;
	fma.rn.f32 	%f222, %f221, %f220, %f210;
	ld.global.f32 	%f223, [%rd198+4];
	sub.f32 	%f224, %f223, %f409;
	fma.rn.f32 	%f225, %f224, 0f3BBB989D, 0f3F000000;
	cvt.sat.f32.f32 	%f226, %f225;
	fma.rm.f32 	%f227, %f226, %f166, %f165;
	add.f32 	%f228, %f227, 0fCB40007F;
	neg.f32 	%f229, %f228;
	fma.rn.f32 	%f230, %f224, 0f3FB8AA3B, %f229;
	fma.rn.f32 	%f231, %f224, 0f32A57060, %f230;
	mov.b32 	%r19, %f227;
	shl.b32 	%r20, %r19, 23;
	mov.b32 	%f232, %r20;
	ex2.approx.ftz.f32 	%f233, %f231;
	fma.rn.f32 	%f234, %f233, %f232, %f222;
	ld.global.f32 	%f235, [%rd198+8];
	sub.f32 	%f236, %f235, %f409;
	fma.rn.f32 	%f237, %f236, 0f3BBB989D, 0f3F000000;
	cvt.sat.f32.f32 	%f238, %f237;
	fma.rm.f32 	%f239, %f238, %f166, %f165;
	add.f32 	%f240, %f239, 0fCB40007F;
	neg.f32 	%f241, %f240;
	fma.rn.f32 	%f242, %f236, 0f3FB8AA3B, %f241;
	fma.rn.f32 	%f243, %f236, 0f32A57060, %f242;
	mov.b32 	%r21, %f239;
	shl.b32 	%r22, %r21, 23;
	mov.b32 	%f244, %r22;
	ex2.approx.ftz.f32 	%f245, %f243;
	fma.rn.f32 	%f246, %f245, %f244, %f234;
	ld.global.f32 	%f247, [%rd198+12];
	sub.f32 	%f248, %f247, %f409;
	fma.rn.f32 	%f249, %f248, 0f3BBB989D, 0f3F000000;
	cvt.sat.f32.f32 	%f250, %f249;
	fma.rm.f32 	%f251, %f250, %f166, %f165;
	add.f32 	%f252, %f251, 0fCB40007F;
	neg.f32 	%f253, %f252;
	fma.rn.f32 	%f254, %f248, 0f3FB8AA3B, %f253;
	fma.rn.f32 	%f255, %f248, 0f32A57060, %f254;
	mov.b32 	%r23, %f251;
	shl.b32 	%r24, %r23, 23;
	mov.b32 	%f256, %r24;
	ex2.approx.ftz.f32 	%f257, %f255;
	fma.rn.f32 	%f418, %f257, %f256, %f246;
	add.s64 	%rd199, %rd199, -8;
	add.s64 	%rd198, %rd198, 32;
	setp.ne.s64 	%p22, %rd199, 0;
	@%p22 bra 	$L__BB0_27;
$L__BB0_28:
	setp.eq.s64 	%p23, %rd41, 0;
	@%p23 bra 	$L__BB0_36;
	and.b64  	%rd53, %rd77, 3;
	setp.lt.u64 	%p24, %rd41, 4;
	@%p24 bra 	$L__BB0_31;
	add.s64 	%rd125, %rd200, %rd25;
	shl.b64 	%rd126, %rd125, 2;
	add.s64 	%rd127, %rd4, %rd126;
	ld.global.f32 	%f259, [%rd127];
	sub.f32 	%f260, %f259, %f409;
	fma.rn.f32 	%f261, %f260, 0f3BBB989D, 0f3F000000;
	cvt.sat.f32.f32 	%f262, %f261;
	mov.f32 	%f263, 0f4B400001;
	mov.f32 	%f264, 0f437C0000;
	fma.rm.f32 	%f265, %f262, %f264, %f263;
	add.f32 	%f266, %f265, 0fCB40007F;
	neg.f32 	%f267, %f266;
	fma.rn.f32 	%f268, %f260, 0f3FB8AA3B, %f267;
	fma.rn.f32 	%f269, %f260, 0f32A57060, %f268;
	mov.b32 	%r25, %f265;
	shl.b32 	%r26, %r25, 23;
	mov.b32 	%f270, %r26;
	ex2.approx.ftz.f32 	%f271, %f269;
	fma.rn.f32 	%f272, %f271, %f270, %f418;
	ld.global.f32 	%f273, [%rd127+4];
	sub.f32 	%f274, %f273, %f409;
	fma.rn.f32 	%f275, %f274, 0f3BBB989D, 0f3F000000;
	cvt.sat.f32.f32 	%f276, %f275;
	fma.rm.f32 	%f277, %f276, %f264, %f263;
	add.f32 	%f278, %f277, 0fCB40007F;
	neg.f32 	%f279, %f278;
	fma.rn.f32 	%f280, %f274, 0f3FB8AA3B, %f279;
	fma.rn.f32 	%f281, %f274, 0f32A57060, %f280;
	mov.b32 	%r27, %f277;
	shl.b32 	%r28, %r27, 23;
	mov.b32 	%f282, %r28;
	ex2.approx.ftz.f32 	%f283, %f281;
	fma.rn.f32 	%f284, %f283, %f282, %f272;
	ld.global.f32 	%f285, [%rd127+8];
	sub.f32 	%f286, %f285, %f409;
	fma.rn.f32 	%f287, %f286, 0f3BBB989D, 0f3F000000;
	cvt.sat.f32.f32 	%f288, %f287;
	fma.rm.f32 	%f289, %f288, %f264, %f263;
	add.f32 	%f290, %f289, 0fCB40007F;
	neg.f32 	%f291, %f290;
	fma.rn.f32 	%f292, %f286, 0f3FB8AA3B, %f291;
	fma.rn.f32 	%f293, %f286, 0f32A57060, %f292;
	mov.b32 	%r29, %f289;
	shl.b32 	%r30, %r29, 23;
	mov.b32 	%f294, %r30;
	ex2.approx.ftz.f32 	%f295, %f293;
	fma.rn.f32 	%f296, %f295, %f294, %f284;
	ld.global.f32 	%f297, [%rd127+12];
	sub.f32 	%f298, %f297, %f409;
	fma.rn.f32 	%f299, %f298, 0f3BBB989D, 0f3F000000;
	cvt.sat.f32.f32 	%f300, %f299;
	fma.rm.f32 	%f301, %f300, %f264, %f263;
	add.f32 	%f302, %f301, 0fCB40007F;
	neg.f32 	%f303, %f302;
	fma.rn.f32 	%f304, %f298, 0f3FB8AA3B, %f303;
	fma.rn.f32 	%f305, %f298, 0f32A57060, %f304;
	mov.b32 	%r31, %f301;
	shl.b32 	%r32, %r31, 23;
	mov.b32 	%f306, %r32;
	ex2.approx.ftz.f32 	%f307, %f305;
	fma.rn.f32 	%f418, %f307, %f306, %f296;
	add.s64 	%rd200, %rd200, 4;
$L__BB0_31:
	setp.eq.s64 	%p25, %rd53, 0;
	@%p25 bra 	$L__BB0_36;
	setp.eq.s64 	%p26, %rd53, 1;
	@%p26 bra 	$L__BB0_34;
	add.s64 	%rd128, %rd200, %rd25;
	shl.b64 	%rd129, %rd128, 2;
	add.s64 	%rd130, %rd4, %rd129;
	ld.global.f32 	%f309, [%rd130];
	sub.f32 	%f310, %f309, %f409;
	fma.rn.f32 	%f311, %f310, 0f3BBB989D, 0f3F000000;
	cvt.sat.f32.f32 	%f312, %f311;
	mov.f32 	%f313, 0f4B400001;
	mov.f32 	%f314, 0f437C0000;
	fma.rm.f32 	%f315, %f312, %f314, %f313;
	add.f32 	%f316, %f315, 0fCB40007F;
	neg.f32 	%f317, %f316;
	fma.rn.f32 	%f318, %f310, 0f3FB8AA3B, %f317;
	fma.rn.f32 	%f319, %f310, 0f32A57060, %f318;
	mov.b32 	%r33, %f315;
	shl.b32 	%r34, %r33, 23;
	mov.b32 	%f320, %r34;
	ex2.approx.ftz.f32 	%f321, %f319;
	fma.rn.f32 	%f322, %f321, %f320, %f418;
	ld.global.f32 	%f323, [%rd130+4];
	sub.f32 	%f324, %f323, %f409;
	fma.rn.f32 	%f325, %f324, 0f3BBB989D, 0f3F000000;
	cvt.sat.f32.f32 	%f326, %f325;
	fma.rm.f32 	%f327, %f326, %f314, %f313;
	add.f32 	%f328, %f327, 0fCB40007F;
	neg.f32 	%f329, %f328;
	fma.rn.f32 	%f330, %f324, 0f3FB8AA3B, %f329;
	fma.rn.f32 	%f331, %f324, 0f32A57060, %f330;
	mov.b32 	%r35, %f327;
	shl.b32 	%r36, %r35, 23;
	mov.b32 	%f332, %r36;
	ex2.approx.ftz.f32 	%f333, %f331;
	fma.rn.f32 	%f418, %f333, %f332, %f322;
	add.s64 	%rd200, %rd200, 2;
$L__BB0_34:
	and.b64  	%rd131, %rd77, 1;
	setp.eq.b64 	%p27, %rd131, 1;
	not.pred 	%p28, %p27;
	@%p28 bra 	$L__BB0_36;
	add.s64 	%rd132, %rd200, %rd25;
	shl.b64 	%rd133, %rd132, 2;
	add.s64 	%rd134, %rd4, %rd133;
	ld.global.f32 	%f334, [%rd134];
	sub.f32 	%f335, %f334, %f409;
	fma.rn.f32 	%f336, %f335, 0f3BBB989D, 0f3F000000;
	cvt.sat.f32.f32 	%f337, %f336;
	mov.f32 	%f338, 0f4B400001;
	mov.f32 	%f339, 0f437C0000;
	fma.rm.f32 	%f340, %f337, %f339, %f338;
	add.f32 	%f341, %f340, 0fCB40007F;
	neg.f32 	%f342, %f341;
	fma.rn.f32 	%f343, %f335, 0f3FB8AA3B, %f342;
	fma.rn.f32 	%f344, %f335, 0f32A57060, %f343;
	mov.b32 	%r37, %f340;
	shl.b32 	%r38, %r37, 23;
	mov.b32 	%f345, %r38;
	ex2.approx.ftz.f32 	%f346, %f344;
	fma.rn.f32 	%f418, %f346, %f345, %f418;
$L__BB0_36:
	st.shared.f32 	[_ZZ11spda_kernelPfS_S_S_S_mmE10global_sum_$_0], %f418;
	cvt.f64.f32 	%fd1, %f418;
	mov.b64 	%rd135, %fd1;
	add.u64 	%rd136, %SP, 0;
	add.u64 	%rd137, %SPL, 0;
	st.local.v2.u64 	[%rd137], {%rd5, %rd135};
	mov.u64 	%rd138, $str;
	cvta.global.u64 	%rd139, %rd138;
	{ // callseq 0, 0
	.param .b64 param0;
	st.param.b64 	[param0], %rd139;
	.param .b64 param1;
	st.param.b64 	[param1], %rd136;
	.param .b32 retval0;
	call.uni (retval0), 
	vprintf, 
	(
	param0, 
	param1
	);
	ld.param.b32 	%r39, [retval0];
	} // callseq 0
$L__BB0_37:
	setp.ne.s32 	%p29, %r1, 0;
	bar.sync 	0;
	@%p29 bra 	$L__BB0_39;
	ld.shared.f32 	%f347, [_ZZ11spda_kernelPfS_S_S_S_mmE10global_sum_$_0];
	cvt.f64.f32 	%fd2, %f347;
	mov.b64 	%rd140, %fd2;
	add.u64 	%rd141, %SP, 0;
	add.u64 	%rd142, %SPL, 0;
	st.local.v2.u64 	[%rd142], {%rd5, %rd140};
	mov.u64 	%rd143, $str;
	cvta.global.u64 	%rd144, %rd143;
	{ // callseq 1, 0
	.param .b64 param0;
	st.param.b64 	[param0], %rd144;
	.param .b64 param1;
	st.param.b64 	[param1], %rd141;
	.param .b32 retval0;
	call.uni (retval0), 
	vprintf, 
	(
	param0, 
	param1
	);
	ld.param.b32 	%r41, [retval0];
	} // callseq 1
$L__BB0_39:
	and.b64  	%rd58, %rd77, 7;
	setp.lt.u64 	%p30, %rd77, 8;
	mov.f32 	%f426, 0f00000000;
	mov.b64 	%rd207, 0;
	@%p30 bra 	$L__BB0_42;
	and.b64  	%rd207, %rd77, -8;
	shl.b64 	%rd146, %rd6, 2;
	add.s64 	%rd204, %rd3, %rd146;
	shl.b64 	%rd61, %rd78, 5;
	shl.b64 	%rd147, %rd25, 2;
	add.s64 	%rd148, %rd147, %rd4;
	add.s64 	%rd203, %rd148, 16;
	shl.b64 	%rd63, %rd78, 2;
	mov.f32 	%f426, 0f00000000;
	mov.u64 	%rd205, %rd207;
$L__BB0_41:
	.pragma "nounroll";
	ld.global.f32 	%f351, [%rd203+-16];
	ld.global.nc.f32 	%f352, [%rd204];
	fma.rn.f32 	%f353, %f351, %f352, %f426;
	ld.global.f32 	%f354, [%rd203+-12];
	add.s64 	%rd149, %rd204, %rd63;
	ld.global.nc.f32 	%f355, [%rd149];
	fma.rn.f32 	%f356, %f354, %f355, %f353;
	ld.global.f32 	%f357, [%rd203+-8];
	add.s64 	%rd150, %rd149, %rd63;
	ld.global.nc.f32 	%f358, [%rd150];
	fma.rn.f32 	%f359, %f357, %f358, %f356;
	ld.global.f32 	%f360, [%rd203+-4];
	add.s64 	%rd151, %rd150, %rd63;
	ld.global.nc.f32 	%f361, [%rd151];
	fma.rn.f32 	%f362, %f360, %f361, %f359;
	ld.global.f32 	%f363, [%rd203];
	add.s64 	%rd152, %rd151, %rd63;
	ld.global.nc.f32 	%f364, [%rd152];
	fma.rn.f32 	%f365, %f363, %f364, %f362;
	ld.global.f32 	%f366, [%rd203+4];
	add.s64 	%rd153, %rd152, %rd63;
	ld.global.nc.f32 	%f367, [%rd153];
	fma.rn.f32 	%f368, %f366, %f367, %f365;
	ld.global.f32 	%f369, [%rd203+8];
	add.s64 	%rd154, %rd153, %rd63;
	ld.global.nc.f32 	%f370, [%rd154];
	fma.rn.f32 	%f371, %f369, %f370, %f368;
	ld.global.f32 	%f372, [%rd203+12];
	add.s64 	%rd155, %rd154, %rd63;
	ld.global.nc.f32 	%f373, [%rd155];
	fma.rn.f32 	%f426, %f372, %f373, %f371;
	add.s64 	%rd205, %rd205, -8;
	add.s64 	%rd204, %rd204, %rd61;
	add.s64 	%rd203, %rd203, 32;
	setp.ne.s64 	%p31, %rd205, 0;
	@%p31 bra 	$L__BB0_41;
$L__BB0_42:
	setp.eq.s64 	%p32, %rd58, 0;
	@%p32 bra 	$L__BB0_50;
	and.b64  	%rd71, %rd77, 3;
	setp.lt.u64 	%p33, %rd58, 4;
	@%p33 bra 	$L__BB0_45;
	add.s64 	%rd156, %rd207, %rd25;
	shl.b64 	%rd157, %rd156, 2;
	add.s64 	%rd158, %rd4, %rd157;
	ld.global.f32 	%f375, [%rd158];
	mad.lo.s64 	%rd159, %rd207, %rd78, %rd6;
	shl.b64 	%rd160, %rd159, 2;
	add.s64 	%rd161, %rd3, %rd160;
	ld.global.nc.f32 	%f376, [%rd161];
	fma.rn.f32 	%f377, %f375, %f376, %f426;
	ld.global.f32 	%f378, [%rd158+4];
	shl.b64 	%rd162, %rd78, 2;
	add.s64 	%rd163, %rd161, %rd162;
	ld.global.nc.f32 	%f379, [%rd163];
	fma.rn.f32 	%f380, %f378, %f379, %f377;
	ld.global.f32 	%f381, [%rd158+8];
	add.s64 	%rd164, %rd163, %rd162;
	ld.global.nc.f32 	%f382, [%rd164];
	fma.rn.f32 	%f383, %f381, %f382, %f380;
	ld.global.f32 	%f384, [%rd158+12];
	add.s64 	%rd165, %rd164, %rd162;
	ld.global.nc.f32 	%f385, [%rd165];
	fma.rn.f32 	%f426, %f384, %f385, %f383;
	add.s64 	%rd207, %rd207, 4;
$L__BB0_45:
	setp.eq.s64 	%p34, %rd71, 0;
	@%p34 bra 	$L__BB0_50;
	setp.eq.s64 	%p35, %rd71, 1;
	@%p35 bra 	$L__BB0_48;
	add.s64 	%rd166, %rd207, %rd25;
	shl.b64 	%rd167, %rd166, 2;
	add.s64 	%rd168, %rd4, %rd167;
	ld.global.f32 	%f387, [%rd168];
	mad.lo.s64 	%rd169, %rd207, %rd78, %rd6;
	shl.b64 	%rd170, %rd169, 2;
	add.s64 	%rd171, %rd3, %rd170;
	ld.global.nc.f32 	%f388, [%rd171];
	fma.rn.f32 	%f389, %f387, %f388, %f426;
	ld.global.f32 	%f390, [%rd168+4];
	shl.b64 	%rd172, %rd78, 2;
	add.s64 	%rd173, %rd171, %rd172;
	ld.global.nc.f32 	%f391, [%rd173];
	fma.rn.f32 	%f426, %f390, %f391, %f389;
	add.s64 	%rd207, %rd207, 2;
$L__BB0_48:
	and.b64  	%rd174, %rd77, 1;
	setp.eq.b64 	%p36, %rd174, 1;
	not.pred 	%p37, %p36;
	@%p37 bra 	$L__BB0_50;
	add.s64 	%rd175, %rd207, %rd25;
	shl.b64 	%rd176, %rd175, 2;
	add.s64 	%rd177, %rd4, %rd176;
	ld.global.f32 	%f392, [%rd177];
	mad.lo.s64 	%rd178, %rd207, %rd78, %rd6;
	shl.b64 	%rd179, %rd178, 2;
	add.s64 	%rd180, %rd3, %rd179;
	ld.global.nc.f32 	%f393, [%rd180];
	fma.rn.f32 	%f426, %f392, %f393, %f426;
$L__BB0_50:
	add.s64 	%rd181, %rd7, %rd6;
	cvta.to.global.u64 	%rd182, %rd76;
	shl.b64 	%rd183, %rd181, 2;
	add.s64 	%rd184, %rd182, %rd183;
	st.global.f32 	[%rd184], %f426;
$L__BB0_51:
	ret;

}


// ===== COMPILED SASS (sm_100) =====

	.target	sm_100

	.elftype	@"ET_EXEC"


//--------------------- .note.nv.tkinfo           --------------------------
	.section	.note.nv.tkinfo,"",@"SHT_NOTE"
	.sectionflags	@"SHF_NOTE_NV_TKINFO"
	.tkinfo
        /*0018*/ 	.word	0x00000002
        /*0030*/ 	.string	""
        /*0030*/ 	.string	"ptxas"
        /*0030*/ 	.string	"Cuda compilation tools, release 13.0, V13.0.88"
        /*0030*/ 	.string	"Build cuda_13.0.r13.0/compiler.36424714_0"
        /*0030*/ 	.string	"-arch sm_100 -m 64 "



//--------------------- .note.nv.cuinfo           --------------------------
	.section	.note.nv.cuinfo,"",@"SHT_NOTE"
	.sectionflags	@"SHF_NOTE_NV_CUINFO"
        /*0018*/ 	.short	0x0002
        /*001a*/ 	.short	0x0064
        /*001c*/ 	.short	0x0082
	.zero		2


//--------------------- .nv.info                  --------------------------
	.section	.nv.info,"",@"SHT_CUDA_INFO"
	.align	4


	//----- nvinfo : EIATTR_REGCOUNT
	.align		4
        /*0000*/ 	.byte	0x04, 0x2f
        /*0002*/ 	.short	(.L_2 - .L_1)
	.align		4
.L_1:
        /*0004*/ 	.word	index@(_Z11spda_kernelPfS_S_S_S_mm)
        /*0008*/ 	.word	0x00000020


	//----- nvinfo : EIATTR_FRAME_SIZE
	.align		4
.L_2:
        /*000c*/ 	.byte	0x04, 0x11
        /*000e*/ 	.short	(.L_4 - .L_3)
	.align		4
.L_3:
        /*0010*/ 	.word	index@($__internal_1_$__cuda_sm3x_div_rn_noftz_f32_slowpath)
        /*0014*/ 	.word	0x00000010


	//----- nvinfo : EIATTR_FRAME_SIZE
	.align		4
.L_4:
        /*0018*/ 	.byte	0x04, 0x11
        /*001a*/ 	.short	(.L_6 - .L_5)
	.align		4
.L_5:
        /*001c*/ 	.word	index@($__internal_0_$__cuda_sm20_sqrt_rn_f32_slowpath)
        /*0020*/ 	.word	0x00000010


	//----- nvinfo : EIATTR_FRAME_SIZE
	.align		4
.L_6:
        /*0024*/ 	.byte	0x04, 0x11
        /*0026*/ 	.short	(.L_8 - .L_7)
	.align		4
.L_7:
        /*0028*/ 	.word	index@(_Z11spda_kernelPfS_S_S_S_mm)
        /*002c*/ 	.word	0x00000010


	//----- nvinfo : EIATTR_MIN_STACK_SIZE
	.align		4
.L_8:
        /*0030*/ 	.byte	0x04, 0x12
        /*0032*/ 	.short	(.L_10 - .L_9)
	.align		4
.L_9:
        /*0034*/ 	.word	index@(_Z11spda_kernelPfS_S_S_S_mm)
        /*0038*/ 	.word	0x00000010
.L_10:


//--------------------- .nv.compat                --------------------------
	.section	.nv.compat,"",@"SHT_CUDA_COMPAT_INFO"
	.align	4
        /*0000*/ 	.byte	0x02, 0x09, 0x00, 0x00, 0x02, 0x02, 0x01, 0x00, 0x02, 0x05, 0x05, 0x00, 0x03, 0x07, 0x01, 0x01
        /*0010*/ 	.byte	0x02, 0x03, 0x00, 0x00, 0x02, 0x06, 0x01, 0x00, 0x04, 0x0b, 0x08, 0x00, 0x01, 0x00, 0x00, 0x00
        /*0020*/ 	.byte	0x00, 0x00, 0x00, 0x00


//--------------------- .nv.info._Z11spda_kernelPfS_S_S_S_mm --------------------------
	.section	.nv.info._Z11spda_kernelPfS_S_S_S_mm,"",@"SHT_CUDA_INFO"
	.sectionflags	@""
	.align	4


	//----- nvinfo : EIATTR_CUDA_API_VERSION
	.align		4
        /*0000*/ 	.byte	0x04, 0x37
        /*0002*/ 	.short	(.L_12 - .L_11)
.L_11:
        /*0004*/ 	.word	0x00000082


	//----- nvinfo : EIATTR_KPARAM_INFO
	.align		4
.L_12:
        /*0008*/ 	.byte	0x04, 0x17
        /*000a*/ 	.short	(.L_14 - .L_13)
.L_13:
        /*000c*/ 	.word	0x00000000
        /*0010*/ 	.short	0x0006
        /*0012*/ 	.short	0x0030
        /*0014*/ 	.byte	0x00, 0xf0, 0x21, 0x00


	//----- nvinfo : EIATTR_KPARAM_INFO
	.align		4
.L_14:
        /*0018*/ 	.byte	0x04, 0x17
        /*001a*/ 	.short	(.L_16 - .L_15)
.L_15:
        /*001c*/ 	.word	0x00000000
        /*0020*/ 	.short	0x0005
        /*0022*/ 	.short	0x0028
        /*0024*/ 	.byte	0x00, 0xf0, 0x21, 0x00


	//----- nvinfo : EIATTR_KPARAM_INFO
	.align		4
.L_16:
        /*0028*/ 	.byte	0x04, 0x17
        /*002a*/ 	.short	(.L_18 - .L_17)
.L_17:
        /*002c*/ 	.word	0x00000000
        /*0030*/ 	.short	0x0004
        /*0032*/ 	.short	0x0020
        /*0034*/ 	.byte	0x00, 0xf5, 0x21, 0x00


	//----- nvinfo : EIATTR_KPARAM_INFO
	.align		4
.L_18:
        /*0038*/ 	.byte	0x04, 0x17
        /*003a*/ 	.short	(.L_20 - .L_19)
.L_19:
        /*003c*/ 	.word	0x00000000
        /*0040*/ 	.short	0x0003
        /*0042*/ 	.short	0x0018
        /*0044*/ 	.byte	0x00, 0xf5, 0x21, 0x00


	//----- nvinfo : EIATTR_KPARAM_INFO
	.align		4
.L_20:
        /*0048*/ 	.byte	0x04, 0x17
        /*004a*/ 	.short	(.L_22 - .L_21)
.L_21:
        /*004c*/ 	.word	0x00000000
        /*0050*/ 	.short	0x0002
        /*0052*/ 	.short	0x0010
        /*0054*/ 	.byte	0x00, 0xf5, 0x21, 0x00


	//----- nvinfo : EIATTR_KPARAM_INFO
	.align		4
.L_22:
        /*0058*/ 	.byte	0x04, 0x17
        /*005a*/ 	.short	(.L_24 - .L_23)
.L_23:
        /*005c*/ 	.word	0x00000000
        /*0060*/ 	.short	0x0001
        /*0062*/ 	.short	0x0008
        /*0064*/ 	.byte	0x00, 0xf5, 0x21, 0x00


	//----- nvinfo : EIATTR_KPARAM_INFO
	.align		4
.L_24:
        /*0068*/ 	.byte	0x04, 0x17
        /*006a*/ 	.short	(.L_26 - .L_25)
.L_25:
        /*006c*/ 	.word	0x00000000
        /*0070*/ 	.short	0x0000
        /*0072*/ 	.short	0x0000
        /*0074*/ 	.byte	0x00, 0xf5, 0x21, 0x00


	//----- nvinfo : EIATTR_SPARSE_MMA_MASK
	.align		4
.L_26:
        /*0078*/ 	.byte	0x03, 0x50
        /*007a*/ 	.short	0x0000


	//----- nvinfo : EIATTR_MAXREG_COUNT
	.align		4
        /*007c*/ 	.byte	0x03, 0x1b
        /*007e*/ 	.short	0x00ff


	//----- nvinfo : EIATTR_NUM_BARRIERS
	.align		4
        /*0080*/ 	.byte	0x02, 0x4c
        /*0082*/ 	.byte	0x01
	.zero		1


	//----- nvinfo : EIATTR_EXTERNS
	.align		4
        /*0084*/ 	.byte	0x04, 0x0f
        /*0086*/ 	.short	(.L_28 - .L_27)


	//   ....[0]....
	.align		4
.L_27:
        /*0088*/ 	.word	index@(vprintf)


	//----- nvinfo : EIATTR_MERCURY_ISA_VERSION
	.align		4
.L_28:
        /*008c*/ 	.byte	0x03, 0x5f
        /*008e*/ 	.short	0x0101


	//----- nvinfo : EIATTR_VRC_CTA_INIT_COUNT
	.align		4
        /*0090*/ 	.byte	0x02, 0x4a
	.zero		1
	.zero		1


	//----- nvinfo : EIATTR_SYSCALL_OFFSETS
	.align		4
        /*0094*/ 	.byte	0x04, 0x46
        /*0096*/ 	.short	(.L_30 - .L_29)


	//   ....[0]....
.L_29:
        /*0098*/ 	.word	0x00002190


	//   ....[1]....
        /*009c*/ 	.word	0x00002300


	//----- nvinfo : EIATTR_EXIT_INSTR_OFFSETS
	.align		4
.L_30:
        /*00a0*/ 	.byte	0x04, 0x1c
        /*00a2*/ 	.short	(.L_32 - .L_31)


	//   ....[0]....
.L_31:
        /*00a4*/ 	.word	0x00000140


	//   ....[1]....
        /*00a8*/ 	.word	0x00002e50


	//----- nvinfo : EIATTR_CRS_STACK_SIZE
	.align		4
.L_32:
        /*00ac*/ 	.byte	0x04, 0x1e
        /*00ae*/ 	.short	(.L_34 - .L_33)
.L_33:
        /*00b0*/ 	.word	0x00000000


	//----- nvinfo : EIATTR_CBANK_PARAM_SIZE
	.align		4
.L_34:
        /*00b4*/ 	.byte	0x03, 0x19
        /*00b6*/ 	.short	0x0038


	//----- nvinfo : EIATTR_PARAM_CBANK
	.align		4
        /*00b8*/ 	.byte	0x04, 0x0a
        /*00ba*/ 	.short	(.L_36 - .L_35)
	.align		4
.L_35:
        /*00bc*/ 	.word	index@(.nv.constant0._Z11spda_kernelPfS_S_S_S_mm)
        /*00c0*/ 	.short	0x0380
        /*00c2*/ 	.short	0x0038


	//----- nvinfo : EIATTR_SW_WAR
	.align		4
.L_36:
        /*00c4*/ 	.byte	0x04, 0x36
        /*00c6*/ 	.short	(.L_38 - .L_37)
.L_37:
        /*00c8*/ 	.word	0x00000008
.L_38:


//--------------------- .nv.callgraph             --------------------------
	.section	.nv.callgraph,"",@"SHT_CUDA_CALLGRAPH"
	.align	4
	.sectionentsize	8
	.align		4
        /*0000*/ 	.word	0x00000000
	.align		4
        /*0004*/ 	.word	0xffffffff
	.align		4
        /*0008*/ 	.word	index@(_Z11spda_kernelPfS_S_S_S_mm)
	.align		4
        /*000c*/ 	.word	index@(vprintf)
	.align		4
        /*0010*/ 	.word	0x00000000
	.align		4
        /*0014*/ 	.word	0xfffffffe
	.align		4
        /*0018*/ 	.word	0x00000000
	.align		4
        /*001c*/ 	.word	0xfffffffd
	.align		4
        /*0020*/ 	.word	0x00000000
	.align		4
        /*0024*/ 	.word	0xfffffffc


//--------------------- .nv.constant4             --------------------------
	.section	.nv.constant4,"a",@progbits
	.align	8
	.align		8
.nv.constant4:
        /*0000*/ 	.dword	vprintf
	.align		8
        /*0008*/ 	.dword	$str


//--------------------- .text._Z11spda_kernelPfS_S_S_S_mm --------------------------
	.section	.text._Z11spda_kernelPfS_S_S_S_mm,"ax",@progbits
	.align	128
        .global         _Z11spda_kernelPfS_S_S_S_mm
        .type           _Z11spda_kernelPfS_S_S_S_mm,@function
        .size           _Z11spda_kernelPfS_S_S_S_mm,(.L_x_39 - _Z11spda_kernelPfS_S_S_S_mm)
        .other          _Z11spda_kernelPfS_S_S_S_mm,@"STO_CUDA_ENTRY STV_DEFAULT"
_Z11spda_kernelPfS_S_S_S_mm:
.text._Z11spda_kernelPfS_S_S_S_mm:
[----:B------:R-:W0:Y:S01]  /*0000*/  LDC R1, c[0x0][0x37c] ;  /* 0x0000df00ff017b82 */ /* 0x000e220000000800 */
[----:B------:R-:W1:Y:S01]  /*0010*/  S2R R0, SR_TID.X ;  /* 0x0000000000007919 */ /* 0x000e620000002100 */
[----:B------:R-:W2:Y:S06]  /*0020*/  LDCU UR5, c[0x0][0x2fc] ;  /* 0x00005f80ff0577ac */ /* 0x000eac0008000800 */
[----:B------:R-:W3:Y:S01]  /*0030*/  LDC R19, c[0x0][0x364] ;  /* 0x0000d900ff137b82 */ /* 0x000ee20000000800 */
[----:B0-----:R-:W-:Y:S01]  /*0040*/  VIADD R1, R1, 0xfffffff0 ;  /* 0xfffffff001017836 */ /* 0x001fe20000000000 */
[----:B------:R-:W3:Y:S01]  /*0050*/  S2R R2, SR_TID.Y ;  /* 0x0000000000027919 */ /* 0x000ee20000002200 */
[----:B------:R-:W0:Y:S01]  /*0060*/  LDCU.64 UR8, c[0x0][0x3a8] ;  /* 0x00007500ff0877ac */ /* 0x000e220008000a00 */
[----:B------:R-:W4:Y:S04]  /*0070*/  LDCU UR4, c[0x0][0x2f8] ;  /* 0x00005f00ff0477ac */ /* 0x000f280008000800 */
[----:B------:R-:W1:Y:S08]  /*0080*/  S2UR UR7, SR_CTAID.X ;  /* 0x00000000000779c3 */ /* 0x000e700000002500 */
[----:B------:R-:W1:Y:S08]  /*0090*/  LDC R23, c[0x0][0x360] ;  /* 0x0000d800ff177b82 */ /* 0x000e700000000800 */
[----:B------:R-:W3:Y:S08]  /*00a0*/  S2UR UR6, SR_CTAID.Y ;  /* 0x00000000000679c3 */ /* 0x000ef00000002600 */
[----:B------:R-:W5:Y:S01]  /*00b0*/  LDC.64 R20, c[0x0][0x3b0] ;  /* 0x0000ec00ff147b82 */ /* 0x000f620000000a00 */
[----:B-1----:R-:W-:-:S02]  /*00c0*/  IMAD R22, R23, UR7, R0 ;  /* 0x0000000717167c24 */ /* 0x002fc4000f8e0200 */
[----:B---3--:R-:W-:-:S05]  /*00d0*/  IMAD R19, R19, UR6, R2 ;  /* 0x0000000613137c24 */ /* 0x008fca000f8e0202 */
[----:B0-----:R-:W-:Y:S02]  /*00e0*/  ISETP.GE.U32.AND P1, PT, R19, UR8, PT ;  /* 0x0000000813007c0c */ /* 0x001fe4000bf26070 */
[----:B-----5:R-:W-:-:S04]  /*00f0*/  ISETP.GE.U32.AND P0, PT, R22, R20, PT ;  /* 0x000000141600720c */ /* 0x020fc80003f06070 */
[----:B------:R-:W-:-:S04]  /*0100*/  ISETP.GE.U32.AND.EX P0, PT, RZ, R21, PT, P0 ;  /* 0x00000015ff00720c */ /* 0x000fc80003f06100 */
[----:B------:R-:W-:Y:S02]  /*0110*/  ISETP.GE.U32.OR.EX P0, PT, RZ, UR9, P0, P1 ;  /* 0x00000009ff007c0c */ /* 0x000fe40008706510 */
[----:B----4-:R-:W-:-:S05]  /*0120*/  IADD3 R2, P1, PT, R1, UR4, RZ ;  /* 0x0000000401027c10 */ /* 0x010fca000ff3e0ff */
[----:B--2---:R-:W-:-:S06]  /*0130*/  IMAD.X R16, RZ, RZ, UR5, P1 ;  /* 0x00000005ff107e24 */ /* 0x004fcc00088e06ff */
[----:B------:R-:W-:Y:S05]  /*0140*/  @P0 EXIT ;  /* 0x000000000000094d */ /* 0x000fea0003800000 */
[C---:B------:R-:W-:Y:S01]  /*0150*/  IADD3 R3, P0, PT, R20.reuse, -0x1, RZ ;  /* 0xffffffff14037810 */ /* 0x040fe20007f1e0ff */
[-C--:B------:R-:W-:Y:S01]  /*0160*/  IMAD.WIDE.U32 R26, R19, R20.reuse, RZ ;  /* 0x00000014131a7225 */ /* 0x080fe200078e00ff */
[----:B------:R-:W-:Y:S01]  /*0170*/  LOP3.LUT R24, R20, 0x7, RZ, 0xc0, !PT ;  /* 0x0000000714187812 */ /* 0x000fe200078ec0ff */
[----:B------:R-:W0:Y:S01]  /*0180*/  LDCU.64 UR36, c[0x0][0x358] ;  /* 0x00006b00ff2477ac */ /* 0x000e220008000a00 */
[----:B------:R-:W-:Y:S01]  /*0190*/  ISETP.GE.U32.AND P1, PT, R3, 0x7, PT ;  /* 0x000000070300780c */ /* 0x000fe20003f26070 */
[----:B------:R-:W-:Y:S01]  /*01a0*/  IMAD.WIDE.U32 R14, R22, R20, RZ ;  /* 0x00000014160e7225 */ /* 0x000fe200078e00ff */
[----:B------:R-:W-:Y:S02]  /*01b0*/  IADD3.X R3, PT, PT, R21, -0x1, RZ, P0, !PT ;  /* 0xffffffff15037810 */ /* 0x000fe400007fe4ff */
[----:B------:R-:W-:Y:S02]  /*01c0*/  CS2R R4, SRZ ;  /* 0x0000000000047805 */ /* 0x000fe4000001ff00 */
[----:B------:R-:W-:Y:S01]  /*01d0*/  ISETP.NE.U32.AND P0, PT, R24, RZ, PT ;  /* 0x000000ff1800720c */ /* 0x000fe20003f05070 */
[-C--:B------:R-:W-:Y:S01]  /*01e0*/  IMAD R17, R19, R21.reuse, R27 ;  /* 0x0000001513117224 */ /* 0x080fe200078e021b */
[----:B------:R-:W-:Y:S01]  /*01f0*/  ISETP.GE.U32.AND.EX P1, PT, R3, RZ, PT, P1 ;  /* 0x000000ff0300720c */ /* 0x000fe20003f26110 */
[----:B------:R-:W-:Y:S01]  /*0200*/  IMAD.MOV.U32 R3, RZ, RZ, RZ ;  /* 0x000000ffff037224 */ /* 0x000fe200078e00ff */
[----:B------:R-:W-:Y:S01]  /*0210*/  ISETP.NE.AND.EX P0, PT, RZ, RZ, PT, P0 ;  /* 0x000000ffff00720c */ /* 0x000fe20003f05300 */
[----:B------:R-:W-:-:S10]  /*0220*/  IMAD R21, R22, R21, R15 ;  /* 0x0000001516157224 */ /* 0x000fd400078e020f */
[----:B0-----:R-:W-:Y:S05]  /*0230*/  @!P1 BRA `(.L_x_0) ;  /* 0x0000000000c49947 */ /* 0x001fea0003800000 */
[----:B------:R-:W0:Y:S01]  /*0240*/  LDCU.128 UR4, c[0x0][0x390] ;  /* 0x00007200ff0477ac */ /* 0x000e220008000c00 */
[----:B------:R-:W1:Y:S01]  /*0250*/  LDC R4, c[0x0][0x3b4] ;  /* 0x0000ed00ff047b82 */ /* 0x000e620000000800 */
[----:B------:R-:W-:Y:S01]  /*0260*/  LOP3.LUT R3, R20, 0xfffffff8, RZ, 0xc0, !PT ;  /* 0xfffffff814037812 */ /* 0x000fe200078ec0ff */
[----:B------:R-:W-:-:S04]  /*0270*/  HFMA2 R5, -RZ, RZ, 0, 0 ;  /* 0x00000000ff057431 */ /* 0x000fc800000001ff */
[----:B------:R-:W-:Y:S01]  /*0280*/  IMAD.MOV.U32 R10, RZ, RZ, R3 ;  /* 0x000000ffff0a7224 */ /* 0x000fe200078e0003 */
[----:B0-----:R-:W-:Y:S02]  /*0290*/  LEA R25, P1, R26, UR4, 0x2 ;  /* 0x000000041a197c11 */ /* 0x001fe4000f8210ff */
[----:B------:R-:W-:Y:S02]  /*02a0*/  LEA R18, P2, R14, UR6, 0x2 ;  /* 0x000000060e127c11 */ /* 0x000fe4000f8410ff */
[----:B------:R-:W-:Y:S02]  /*02b0*/  LEA.HI.X R9, R26, UR5, R17, 0x2, P1 ;  /* 0x000000051a097c11 */ /* 0x000fe400088f1411 */
[----:B------:R-:W-:Y:S01]  /*02c0*/  IADD3 R25, P1, PT, R25, 0x10, RZ ;  /* 0x0000001019197810 */ /* 0x000fe20007f3e0ff */
[----:B-1----:R-:W-:Y:S01]  /*02d0*/  IMAD.MOV.U32 R11, RZ, RZ, R4 ;  /* 0x000000ffff0b7224 */ /* 0x002fe200078e0004 */
[----:B------:R-:W-:Y:S02]  /*02e0*/  IADD3 R18, P3, PT, R18, 0x10, RZ ;  /* 0x0000001012127810 */ /* 0x000fe40007f7e0ff */
[----:B------:R-:W-:Y:S01]  /*02f0*/  LEA.HI.X R7, R14, UR7, R21, 0x2, P2 ;  /* 0x000000070e077c11 */ /* 0x000fe200090f1415 */
[----:B------:R-:W-:-:S03]  /*0300*/  IMAD.X R9, RZ, RZ, R9, P1 ;  /* 0x000000ffff097224 */ /* 0x000fc600008e0609 */
[----:B------:R-:W-:-:S07]  /*0310*/  IADD3.X R7, PT, PT, RZ, R7, RZ, P3, !PT ;  /* 0x00000007ff077210 */ /* 0x000fce0001ffe4ff */
.L_x_1:
[----:B------:R-:W-:Y:S02]  /*0320*/  IMAD.MOV.U32 R8, RZ, RZ, R25 ;  /* 0x000000ffff087224 */ /* 0x000fe400078e0019 */
[----:B------:R-:W-:-:S03]  /*0330*/  IMAD.MOV.U32 R6, RZ, RZ, R18 ;  /* 0x000000ffff067224 */ /* 0x000fc600078e0012 */
[----:B------:R-:W2:Y:S04]  /*0340*/  LDG.E.CONSTANT R18, desc[UR36][R8.64+-0x10] ;  /* 0xfffff02408127981 */ /* 0x000ea8000c1e9900 */
[----:B------:R-:W2:Y:S04]  /*0350*/  LDG.E.CONSTANT R25, desc[UR36][R6.64+-0x10] ;  /* 0xfffff02406197981 */ /* 0x000ea8000c1e9900 */
[----:B------:R-:W3:Y:S04]  /*0360*/  LDG.E.CONSTANT R13, desc[UR36][R8.64+-0xc] ;  /* 0xfffff424080d7981 */ /* 0x000ee8000c1e9900 */
[----:B------:R-:W3:Y:S01]  /*0370*/  LDG.E.CONSTANT R12, desc[UR36][R6.64+-0xc] ;  /* 0xfffff424060c7981 */ /* 0x000ee2000c1e9900 */
[----:B--2---:R-:W-:-:S03]  /*0380*/  FFMA R28, R18, R25, R5 ;  /* 0x00000019121c7223 */ /* 0x004fc60000000005 */
[----:B------:R-:W2:Y:S04]  /*0390*/  LDG.E.CONSTANT R18, desc[UR36][R8.64+-0x8] ;  /* 0xfffff82408127981 */ /* 0x000ea8000c1e9900 */
[----:B------:R-:W2:Y:S01]  /*03a0*/  LDG.E.CONSTANT R5, desc[UR36][R6.64+-0x8] ;  /* 0xfffff82406057981 */ /* 0x000ea2000c1e9900 */
[----:B---3--:R-:W-:-:S03]  /*03b0*/  FFMA R25, R13, R12, R28 ;  /* 0x0000000c0d197223 */ /* 0x008fc6000000001c */
        /* <DEDUP_REMOVED lines=8> */
[----:B------:R-:W-:-:S04]  /*0440*/  IADD3 R10, P1, PT, R10, -0x8, RZ ;  /* 0xfffffff80a0a7810 */ /* 0x000fc80007f3e0ff */
[----:B------:R-:W-:Y:S01]  /*0450*/  IADD3.X R11, PT, PT, R11, -0x1, RZ, P1, !PT ;  /* 0xffffffff0b0b7810 */ /* 0x000fe20000ffe4ff */
[----:B--2---:R-:W-:Y:S02]  /*0460*/  FFMA R28, R18, R5, R25 ;  /* 0x00000005121c7223 */ /* 0x004fe40000000019 */
[----:B------:R-:W2:Y:S04]  /*0470*/  LDG.E.CONSTANT R18, desc[UR36][R8.64+0x8] ;  /* 0x0000082408127981 */ /* 0x000ea8000c1e9900 */
[----:B------:R-:W2:Y:S01]  /*0480*/  LDG.E.CONSTANT R5, desc[UR36][R6.64+0x8] ;  /* 0x0000082406057981 */ /* 0x000ea2000c1e9900 */
[----:B---3--:R-:W-:-:S03]  /*0490*/  FFMA R25, R13, R12, R28 ;  /* 0x0000000c0d197223 */ /* 0x008fc6000000001c */
[----:B------:R0:W3:Y:S04]  /*04a0*/  LDG.E.CONSTANT R13, desc[UR36][R8.64+0xc] ;  /* 0x00000c24080d7981 */ /* 0x0000e8000c1e9900 */
[----:B------:R1:W3:Y:S01]  /*04b0*/  LDG.E.CONSTANT R12, desc[UR36][R6.64+0xc] ;  /* 0x00000c24060c7981 */ /* 0x0002e2000c1e9900 */
[----:B------:R-:W-:-:S04]  /*04c0*/  ISETP.NE.U32.AND P1, PT, R10, RZ, PT ;  /* 0x000000ff0a00720c */ /* 0x000fc80003f25070 */
[----:B------:R-:W-:Y:S01]  /*04d0*/  ISETP.NE.AND.EX P1, PT, R11, RZ, PT, P1 ;  /* 0x000000ff0b00720c */ /* 0x000fe20003f25310 */
[----:B--2---:R-:W-:Y:S01]  /*04e0*/  FFMA R28, R18, R5, R25 ;  /* 0x00000005121c7223 */ /* 0x004fe20000000019 */
[----:B------:R-:W-:Y:S02]  /*04f0*/  IADD3 R25, P2, PT, R8, 0x20, RZ ;  /* 0x0000002008197810 */ /* 0x000fe40007f5e0ff */
[----:B------:R-:W-:-:S03]  /*0500*/  IADD3 R18, P3, PT, R6, 0x20, RZ ;  /* 0x0000002006127810 */ /* 0x000fc60007f7e0ff */
[----:B0-----:R-:W-:Y:S01]  /*0510*/  IMAD.X R9, RZ, RZ, R9, P2 ;  /* 0x000000ffff097224 */ /* 0x001fe200010e0609 */
[----:B-1----:R-:W-:Y:S01]  /*0520*/  IADD3.X R7, PT, PT, RZ, R7, RZ, P3, !PT ;  /* 0x00000007ff077210 */ /* 0x002fe20001ffe4ff */
[----:B---3--:R-:W-:-:S04]  /*0530*/  FFMA R5, R13, R12, R28 ;  /* 0x0000000c0d057223 */ /* 0x008fc8000000001c */
[----:B------:R-:W-:Y:S05]  /*0540*/  @P1 BRA `(.L_x_1) ;  /* 0xfffffffc00741947 */ /* 0x000fea000383ffff */
.L_x_0:
[----:B------:R-:W-:Y:S05]  /*0550*/  @!P0 BRA `(.L_x_2) ;  /* 0x0000000400088947 */ /* 0x000fea0003800000 */
[----:B------:R-:W-:Y:S02]  /*0560*/  ISETP.GE.U32.AND P1, PT, R24, 0x4, PT ;  /* 0x000000041800780c */ /* 0x000fe40003f26070 */
[----:B------:R-:W-:Y:S02]  /*0570*/  LOP3.LUT R25, R20, 0x3, RZ, 0xc0, !PT ;  /* 0x0000000314197812 */ /* 0x000fe400078ec0ff */
[----:B------:R-:W-:Y:S02]  /*0580*/  ISETP.GE.U32.AND.EX P1, PT, RZ, RZ, PT, P1 ;  /* 0x000000ffff00720c */ /* 0x000fe40003f26110 */
[----:B------:R-:W-:-:S04]  /*0590*/  ISETP.NE.U32.AND P0, PT, R25, RZ, PT ;  /* 0x000000ff1900720c */ /* 0x000fc80003f05070 */
[----:B------:R-:W-:-:S07]  /*05a0*/  ISETP.NE.AND.EX P0, PT, RZ, RZ, PT, P0 ;  /* 0x000000ffff00720c */ /* 0x000fce0003f05300 */
[----:B------:R-:W-:Y:S06]  /*05b0*/  @!P1 BRA `(.L_x_3) ;  /* 0x00000000005c9947 */ /* 0x000fec0003800000 */
[----:B------:R-:W0:Y:S01]  /*05c0*/  LDCU.128 UR4, c[0x0][0x390] ;  /* 0x00007200ff0477ac */ /* 0x000e220008000c00 */
[C---:B------:R-:W-:Y:S02]  /*05d0*/  IADD3 R9, P1, PT, R3.reuse, R26, RZ ;  /* 0x0000001a03097210 */ /* 0x040fe40007f3e0ff */
[----:B------:R-:W-:-:S03]  /*05e0*/  IADD3 R7, P3, PT, R3, R14, RZ ;  /* 0x0000000e03077210 */ /* 0x000fc60007f7e0ff */
[C---:B------:R-:W-:Y:S02]  /*05f0*/  IMAD.X R12, R4.reuse, 0x1, R17, P1 ;  /* 0x00000001040c7824 */ /* 0x040fe400008e0611 */
[----:B------:R-:W-:Y:S01]  /*0600*/  IMAD.X R10, R4, 0x1, R21, P3 ;  /* 0x00000001040a7824 */ /* 0x000fe200018e0615 */
[----:B0-----:R-:W-:Y:S02]  /*0610*/  LEA R8, P2, R9, UR4, 0x2 ;  /* 0x0000000409087c11 */ /* 0x001fe4000f8410ff */
[----:B------:R-:W-:Y:S02]  /*0620*/  LEA R6, P4, R7, UR6, 0x2 ;  /* 0x0000000607067c11 */ /* 0x000fe4000f8810ff */
[----:B------:R-:W-:Y:S02]  /*0630*/  LEA.HI.X R9, R9, UR5, R12, 0x2, P2 ;  /* 0x0000000509097c11 */ /* 0x000fe400090f140c */
[----:B------:R-:W-:-:S03]  /*0640*/  LEA.HI.X R7, R7, UR7, R10, 0x2, P4 ;  /* 0x0000000707077c11 */ /* 0x000fc6000a0f140a */
[----:B------:R-:W2:Y:S04]  /*0650*/  LDG.E.CONSTANT R18, desc[UR36][R8.64] ;  /* 0x0000002408127981 */ /* 0x000ea8000c1e9900 */
[----:B------:R-:W2:Y:S04]  /*0660*/  LDG.E.CONSTANT R24, desc[UR36][R6.64] ;  /* 0x0000002406187981 */ /* 0x000ea8000c1e9900 */
[----:B------:R-:W3:Y:S04]  /*0670*/  LDG.E.CONSTANT R12, desc[UR36][R8.64+0x4] ;  /* 0x00000424080c7981 */ /* 0x000ee8000c1e9900 */
[----:B------:R-:W3:Y:S04]  /*0680*/  LDG.E.CONSTANT R13, desc[UR36][R6.64+0x4] ;  /* 0x00000424060d7981 */ /* 0x000ee8000c1e9900 */
[----:B------:R-:W4:Y:S04]  /*0690*/  LDG.E.CONSTANT R10, desc[UR36][R8.64+0x8] ;  /* 0x00000824080a7981 */ /* 0x000f28000c1e9900 */
[----:B------:R-:W4:Y:S04]  /*06a0*/  LDG.E.CONSTANT R28, desc[UR36][R6.64+0x8] ;  /* 0x00000824061c7981 */ /* 0x000f28000c1e9900 */
[----:B------:R-:W5:Y:S04]  /*06b0*/  LDG.E.CONSTANT R11, desc[UR36][R8.64+0xc] ;  /* 0x00000c24080b7981 */ /* 0x000f68000c1e9900 */
[----:B------:R-:W5:Y:S01]  /*06c0*/  LDG.E.CONSTANT R29, desc[UR36][R6.64+0xc] ;  /* 0x00000c24061d7981 */ /* 0x000f62000c1e9900 */
[----:B------:R-:W-:-:S05]  /*06d0*/  IADD3 R3, P1, PT, R3, 0x4, RZ ;  /* 0x0000000403037810 */ /* 0x000fca0007f3e0ff */
[----:B------:R-:W-:Y:S02]  /*06e0*/  IMAD.X R4, RZ, RZ, R4, P1 ;  /* 0x000000ffff047224 */ /* 0x000fe400008e0604 */
[----:B--2---:R-:W-:-:S04]  /*06f0*/  FFMA R5, R18, R24, R5 ;  /* 0x0000001812057223 */ /* 0x004fc80000000005 */
[----:B---3--:R-:W-:-:S04]  /*0700*/  FFMA R5, R12, R13, R5 ;  /* 0x0000000d0c057223 */ /* 0x008fc80000000005 */
[----:B----4-:R-:W-:-:S04]  /*0710*/  FFMA R10, R10, R28, R5 ;  /* 0x0000001c0a0a7223 */ /* 0x010fc80000000005 */
[----:B-----5:R-:W-:-:S07]  /*0720*/  FFMA R5, R11, R29, R10 ;  /* 0x0000001d0b057223 */ /* 0x020fce000000000a */
.L_x_3:
[----:B------:R-:W-:Y:S05]  /*0730*/  @!P0 BRA `(.L_x_2) ;  /* 0x0000000000908947 */ /* 0x000fea0003800000 */
[----:B------:R-:W-:Y:S01]  /*0740*/  ISETP.NE.U32.AND P0, PT, R25, 0x1, PT ;  /* 0x000000011900780c */ /* 0x000fe20003f05070 */
[----:B------:R-:W0:Y:S01]  /*0750*/  LDC.64 R12, c[0x0][0x390] ;  /* 0x0000e400ff0c7b82 */ /* 0x000e220000000a00 */
[----:B------:R-:W-:Y:S02]  /*0760*/  LOP3.LUT R20, R20, 0x1, RZ, 0xc0, !PT ;  /* 0x0000000114147812 */ /* 0x000fe400078ec0ff */
[----:B------:R-:W-:Y:S02]  /*0770*/  ISETP.NE.AND.EX P0, PT, RZ, RZ, PT, P0 ;  /* 0x000000ffff00720c */ /* 0x000fe40003f05300 */
[----:B------:R-:W-:-:S03]  /*0780*/  ISETP.NE.U32.AND P1, PT, R20, 0x1, PT ;  /* 0x000000011400780c */ /* 0x000fc60003f25070 */
[----:B------:R-:W1:Y:S01]  /*0790*/  LDC.64 R6, c[0x0][0x398] ;  /* 0x0000e600ff067b82 */ /* 0x000e620000000a00 */
[----:B------:R-:W-:-:S07]  /*07a0*/  ISETP.NE.U32.AND.EX P1, PT, RZ, RZ, PT, P1 ;  /* 0x000000ffff00720c */ /* 0x000fce0003f25110 */
[----:B------:R-:W2:Y:S01]  /*07b0*/  LDC.64 R8, c[0x0][0x398] ;  /* 0x0000e600ff087b82 */ /* 0x000ea20000000a00 */
[C---:B------:R-:W-:Y:S02]  /*07c0*/  @P0 IADD3 R20, P5, PT, R3.reuse, R26, RZ ;  /* 0x0000001a03140210 */ /* 0x040fe40007fbe0ff */
[CC--:B------:R-:W-:Y:S02]  /*07d0*/  @P0 IADD3 R15, P4, PT, R3.reuse, R14.reuse, RZ ;  /* 0x0000000e030f0210 */ /* 0x0c0fe40007f9e0ff */
[----:B------:R-:W-:Y:S02]  /*07e0*/  @P0 IADD3 R3, P3, PT, R3, 0x2, RZ ;  /* 0x0000000203030810 */ /* 0x000fe40007f7e0ff */
[C---:B------:R-:W-:Y:S01]  /*07f0*/  @P0 IADD3.X R24, PT, PT, R4.reuse, R17, RZ, P5, !PT ;  /* 0x0000001104180210 */ /* 0x040fe20002ffe4ff */
[----:B------:R-:W3:Y:S01]  /*0800*/  LDC.64 R10, c[0x0][0x390] ;  /* 0x0000e400ff0a7b82 */ /* 0x000ee20000000a00 */
[----:B------:R-:W-:Y:S01]  /*0810*/  @!P1 IADD3 R14, P2, PT, R3, R14, RZ ;  /* 0x0000000e030e9210 */ /* 0x000fe20007f5e0ff */
[----:B------:R-:W-:Y:S01]  /*0820*/  @P0 IMAD.X R18, R4, 0x1, R21, P4 ;  /* 0x0000000104120824 */ /* 0x000fe200020e0615 */
[----:B0-----:R-:W-:Y:S01]  /*0830*/  @P0 LEA R12, P5, R20, R12, 0x2 ;  /* 0x0000000c140c0211 */ /* 0x001fe200078a10ff */
[----:B------:R-:W-:-:S03]  /*0840*/  @P0 IMAD.X R4, RZ, RZ, R4, P3 ;  /* 0x000000ffff040224 */ /* 0x000fc600018e0604 */
[----:B------:R-:W-:Y:S01]  /*0850*/  @P0 LEA.HI.X R13, R20, R13, R24, 0x2, P5 ;  /* 0x0000000d140d0211 */ /* 0x000fe200028f1418 */
[C---:B------:R-:W-:Y:S01]  /*0860*/  @!P1 IMAD.X R21, R4.reuse, 0x1, R21, P2 ;  /* 0x0000000104159824 */ /* 0x040fe200010e0615 */
[----:B-1----:R-:W-:Y:S02]  /*0870*/  @P0 LEA R6, P4, R15, R6, 0x2 ;  /* 0x000000060f060211 */ /* 0x002fe400078810ff */
[----:B------:R-:W-:Y:S02]  /*0880*/  @!P1 IADD3 R3, P2, PT, R3, R26, RZ ;  /* 0x0000001a03039210 */ /* 0x000fe40007f5e0ff */
[----:B------:R-:W-:Y:S02]  /*0890*/  @P0 LEA.HI.X R7, R15, R7, R18, 0x2, P4 ;  /* 0x000000070f070211 */ /* 0x000fe400020f1412 */
[----:B------:R-:W-:Y:S02]  /*08a0*/  @!P1 IADD3.X R4, PT, PT, R4, R17, RZ, P2, !PT ;  /* 0x0000001104049210 */ /* 0x000fe400017fe4ff */
[C---:B--2---:R-:W-:Y:S01]  /*08b0*/  @!P1 LEA R8, P3, R14.reuse, R8, 0x2 ;  /* 0x000000080e089211 */ /* 0x044fe200078610ff */
[----:B------:R-:W2:Y:S03]  /*08c0*/  @P0 LDG.E.CONSTANT R15, desc[UR36][R6.64] ;  /* 0x00000024060f0981 */ /* 0x000ea6000c1e9900 */
[----:B------:R-:W-:-:S02]  /*08d0*/  @!P1 LEA.HI.X R9, R14, R9, R21, 0x2, P3 ;  /* 0x000000090e099211 */ /* 0x000fc400018f1415 */
[----:B------:R-:W2:Y:S01]  /*08e0*/  @P0 LDG.E.CONSTANT R14, desc[UR36][R12.64] ;  /* 0x000000240c0e0981 */ /* 0x000ea2000c1e9900 */
[----:B---3--:R-:W-:-:S03]  /*08f0*/  @!P1 LEA R10, P2, R3, R10, 0x2 ;  /* 0x0000000a030a9211 */ /* 0x008fc600078410ff */
[----:B------:R-:W3:Y:S01]  /*0900*/  @!P1 LDG.E.CONSTANT R8, desc[UR36][R8.64] ;  /* 0x0000002408089981 */ /* 0x000ee2000c1e9900 */
[----:B------:R-:W-:-:S03]  /*0910*/  @!P1 LEA.HI.X R11, R3, R11, R4, 0x2, P2 ;  /* 0x0000000b030b9211 */ /* 0x000fc600010f1404 */
[----:B------:R-:W4:Y:S04]  /*0920*/  @P0 LDG.E.CONSTANT R3, desc[UR36][R12.64+0x4] ;  /* 0x000004240c030981 */ /* 0x000f28000c1e9900 */
[----:B------:R-:W4:Y:S04]  /*0930*/  @P0 LDG.E.CONSTANT R4, desc[UR36][R6.64+0x4] ;  /* 0x0000042406040981 */ /* 0x000f28000c1e9900 */
[----:B------:R-:W3:Y:S01]  /*0940*/  @!P1 LDG.E.CONSTANT R10, desc[UR36][R10.64] ;  /* 0x000000240a0a9981 */ /* 0x000ee2000c1e9900 */
[----:B--2---:R-:W-:-:S04]  /*0950*/  @P0 FFMA R14, R14, R15, R5 ;  /* 0x0000000f0e0e0223 */ /* 0x004fc80000000005 */
[----:B----4-:R-:W-:-:S04]  /*0960*/  @P0 FFMA R5, R3, R4, R14 ;  /* 0x0000000403050223 */ /* 0x010fc8000000000e */
[----:B---3--:R-:W-:-:S07]  /*0970*/  @!P1 FFMA R5, R10, R8, R5 ;  /* 0x000000080a059223 */ /* 0x008fce0000000005 */
.L_x_2:
[----:B------:R-:W0:Y:S02]  /*0980*/  LDCU.64 UR4, c[0x0][0x3b0] ;  /* 0x00007600ff0477ac */ /* 0x000e240008000a00 */
[----:B0-----:R-:W0:Y:S02]  /*0990*/  I2F.U64 R3, UR4 ;  /* 0x0000000400037d12 */ /* 0x001e240008301000 */
[----:B0-----:R-:W-:-:S06]  /*09a0*/  VIADD R6, R3, 0xf3000000 ;  /* 0xf300000003067836 */ /* 0x001fcc0000000000 */
[----:B------:R0:W1:Y:S01]  /*09b0*/  MUFU.RSQ R4, R3 ;  /* 0x0000000300047308 */ /* 0x0000620000001400 */
[----:B------:R-:W-:-:S13]  /*09c0*/  ISETP.GT.U32.AND P0, PT, R6, 0x727fffff, PT ;  /* 0x727fffff0600780c */ /* 0x000fda0003f04070 */
[----:B0-----:R-:W-:Y:S05]  /*09d0*/  @!P0 BRA `(.L_x_4) ;  /* 0x0000000000108947 */ /* 0x001fea0003800000 */
[----:B------:R-:W-:-:S07]  /*09e0*/  MOV R8, 0xa00 ;  /* 0x00000a0000087802 */ /* 0x000fce0000000f00 */
[----:B-1----:R-:W-:Y:S05]  /*09f0*/  CALL.REL.NOINC `($__internal_0_$__cuda_sm20_sqrt_rn_f32_slowpath) ;  /* 0x0000002400187944 */ /* 0x002fea0003c00000 */
[----:B------:R-:W-:Y:S01]  /*0a00*/  IMAD.MOV.U32 R6, RZ, RZ, R4 ;  /* 0x000000ffff067224 */ /* 0x000fe200078e0004 */
[----:B------:R-:W-:Y:S06]  /*0a10*/  BRA `(.L_x_5) ;  /* 0x0000000000107947 */ /* 0x000fec0003800000 */
.L_x_4:
[----:B-1----:R-:W-:Y:S01]  /*0a20*/  FMUL.FTZ R6, R3, R4 ;  /* 0x0000000403067220 */ /* 0x002fe20000410000 */
[----:B------:R-:W-:-:S03]  /*0a30*/  FMUL.FTZ R4, R4, 0.5 ;  /* 0x3f00000004047820 */ /* 0x000fc60000410000 */
[----:B------:R-:W-:-:S04]  /*0a40*/  FFMA R3, -R6, R6, R3 ;  /* 0x0000000606037223 */ /* 0x000fc80000000103 */
[----:B------:R-:W-:-:S07]  /*0a50*/  FFMA R6, R3, R4, R6 ;  /* 0x0000000403067223 */ /* 0x000fce0000000006 */
.L_x_5:
[----:B------:R-:W0:Y:S01]  /*0a60*/  MUFU.RCP R3, R6 ;  /* 0x0000000600037308 */ /* 0x000e220000001000 */
[----:B------:R-:W-:Y:S07]  /*0a70*/  BSSY.RECONVERGENT B0, `(.L_x_6) ;  /* 0x000000b000007945 */ /* 0x000fee0003800200 */
[----:B------:R-:W1:Y:S01]  /*0a80*/  FCHK P0, R5, R6 ;  /* 0x0000000605007302 */ /* 0x000e620000000000 */
[----:B0-----:R-:W-:-:S04]  /*0a90*/  FFMA R4, R3, -R6, 1 ;  /* 0x3f80000003047423 */ /* 0x001fc80000000806 */
[----:B------:R-:W-:-:S04]  /*0aa0*/  FFMA R4, R3, R4, R3 ;  /* 0x0000000403047223 */ /* 0x000fc80000000003 */
[----:B------:R-:W-:-:S04]  /*0ab0*/  FFMA R8, R4, R5, RZ ;  /* 0x0000000504087223 */ /* 0x000fc800000000ff */
[----:B------:R-:W-:-:S04]  /*0ac0*/  FFMA R3, R8, -R6, R5 ;  /* 0x8000000608037223 */ /* 0x000fc80000000005 */
[----:B------:R-:W-:Y:S01]  /*0ad0*/  FFMA R3, R4, R3, R8 ;  /* 0x0000000304037223 */ /* 0x000fe20000000008 */
[----:B-1----:R-:W-:Y:S06]  /*0ae0*/  @!P0 BRA `(.L_x_7) ;  /* 0x00000000000c8947 */ /* 0x002fec0003800000 */
[----:B------:R-:W-:Y:S01]  /*0af0*/  IMAD.MOV.U32 R4, RZ, RZ, R6 ;  /* 0x000000ffff047224 */ /* 0x000fe200078e0006 */
[----:B------:R-:W-:-:S07]  /*0b00*/  MOV R6, 0xb20 ;  /* 0x00000b2000067802 */ /* 0x000fce0000000f00 */
[----:B------:R-:W-:Y:S05]  /*0b10*/  CALL.REL.NOINC `($__internal_1_$__cuda_sm3x_div_rn_noftz_f32_slowpath) ;  /* 0x00000024002c7944 */ /* 0x000fea0003c00000 */
.L_x_7:
[----:B------:R-:W-:Y:S05]  /*0b20*/  BSYNC.RECONVERGENT B0 ;  /* 0x0000000000007941 */ /* 0x000fea0003800200 */
.L_x_6:
[----:B------:R-:W0:Y:S01]  /*0b30*/  LDC.64 R4, c[0x0][0x3a8] ;  /* 0x0000ea00ff047b82 */ /* 0x000e220000000a00 */
[----:B------:R-:W1:Y:S01]  /*0b40*/  LDCU.64 UR38, c[0x0][0x388] ;  /* 0x00007100ff2677ac */ /* 0x000e620008000a00 */
[----:B0-----:R-:W-:-:S04]  /*0b50*/  IMAD.WIDE.U32 R24, R19, R4, RZ ;  /* 0x0000000413187225 */ /* 0x001fc800078e00ff */
[----:B------:R-:W-:Y:S01]  /*0b60*/  IMAD R18, R19, R5, R25 ;  /* 0x0000000513127224 */ /* 0x000fe200078e0219 */
[----:B------:R-:W-:-:S04]  /*0b70*/  IADD3 R7, P0, PT, R22, R24, RZ ;  /* 0x0000001816077210 */ /* 0x000fc80007f1e0ff */
[----:B------:R-:W-:Y:S02]  /*0b80*/  IADD3.X R8, PT, PT, RZ, R18, RZ, P0, !PT ;  /* 0x00000012ff087210 */ /* 0x000fe400007fe4ff */
[----:B-1----:R-:W-:-:S04]  /*0b90*/  LEA R6, P0, R7, UR38, 0x2 ;  /* 0x0000002607067c11 */ /* 0x002fc8000f8010ff */
[----:B------:R-:W-:Y:S02]  /*0ba0*/  LEA.HI.X R7, R7, UR39, R8, 0x2, P0 ;  /* 0x0000002707077c11 */ /* 0x000fe400080f1408 */
[----:B------:R-:W-:-:S03]  /*0bb0*/  ISETP.NE.AND P0, PT, R0, RZ, PT ;  /* 0x000000ff0000720c */ /* 0x000fc60003f05270 */
[----:B------:R0:W-:Y:S10]  /*0bc0*/  STG.E desc[UR36][R6.64], R3 ;  /* 0x0000000306007986 */ /* 0x0001f4000c101924 */
[----:B------:R-:W-:Y:S05]  /*0bd0*/  @P0 BRA `(.L_x_8) ;  /* 0x0000001400700947 */ /* 0x000fea0003800000 */
[C---:B------:R-:W-:Y:S01]  /*0be0*/  ISETP.GE.U32.AND P1, PT, R4.reuse, 0x10, PT ;  /* 0x000000100400780c */ /* 0x040fe20003f26070 */
[----:B0-----:R-:W-:Y:S01]  /*0bf0*/  IMAD.MOV.U32 R3, RZ, RZ, -0x800000 ;  /* 0xff800000ff037424 */ /* 0x001fe200078e00ff */
[----:B------:R-:W-:Y:S01]  /*0c00*/  LOP3.LUT R14, R4, 0xf, RZ, 0xc0, !PT ;  /* 0x0000000f040e7812 */ /* 0x000fe200078ec0ff */
[----:B------:R-:W-:Y:S01]  /*0c10*/  IMAD.MOV.U32 R7, RZ, RZ, RZ ;  /* 0x000000ffff077224 */ /* 0x000fe200078e00ff */
[----:B------:R-:W-:Y:S01]  /*0c20*/  ISETP.GE.U32.AND.EX P1, PT, R5, RZ, PT, P1 ;  /* 0x000000ff0500720c */ /* 0x000fe20003f26110 */
[----:B------:R-:W-:Y:S01]  /*0c30*/  IMAD.MOV.U32 R9, RZ, RZ, RZ ;  /* 0x000000ffff097224 */ /* 0x000fe200078e00ff */
[----:B------:R-:W-:-:S04]  /*0c40*/  ISETP.NE.U32.AND P0, PT, R14, RZ, PT ;  /* 0x000000ff0e00720c */ /* 0x000fc80003f05070 */
[----:B------:R-:W-:-:S07]  /*0c50*/  ISETP.NE.AND.EX P0, PT, RZ, RZ, PT, P0 ;  /* 0x000000ffff00720c */ /* 0x000fce0003f05300 */
[----:B------:R-:W-:Y:S06]  /*0c60*/  @!P1 BRA `(.L_x_9) ;  /* 0x0000000000a89947 */ /* 0x000fec0003800000 */
[----:B------:R-:W0:Y:S01]  /*0c70*/  LDC R9, c[0x0][0x3ac] ;  /* 0x0000eb00ff097b82 */ /* 0x000e220000000800 */
[----:B------:R-:W-:Y:S02]  /*0c80*/  LEA R8, P1, R24, UR38, 0x2 ;  /* 0x0000002618087c11 */ /* 0x000fe4000f8210ff */
[----:B------:R-:W-:Y:S02]  /*0c90*/  LOP3.LUT R7, R4, 0xfffffff0, RZ, 0xc0, !PT ;  /* 0xfffffff004077812 */ /* 0x000fe400078ec0ff */
[----:B------:R-:W-:Y:S02]  /*0ca0*/  IADD3 R8, P2, PT, R8, 0x20, RZ ;  /* 0x0000002008087810 */ /* 0x000fe40007f5e0ff */
[----:B------:R-:W-:Y:S01]  /*0cb0*/  LEA.HI.X R13, R24, UR39, R18, 0x2, P1 ;  /* 0x00000027180d7c11 */ /* 0x000fe200088f1412 */
[----:B------:R-:W-:Y:S01]  /*0cc0*/  IMAD.MOV.U32 R6, RZ, RZ, R7 ;  /* 0x000000ffff067224 */ /* 0x000fe200078e0007 */
[----:B------:R-:W-:-:S03]  /*0cd0*/  MOV R3, 0xff800000 ;  /* 0xff80000000037802 */ /* 0x000fc60000000f00 */
[----:B------:R-:W-:Y:S02]  /*0ce0*/  IMAD.X R13, RZ, RZ, R13, P2 ;  /* 0x000000ffff0d7224 */ /* 0x000fe400010e060d */
[----:B0-----:R-:W-:-:S07]  /*0cf0*/  IMAD.MOV.U32 R0, RZ, RZ, R9 ;  /* 0x000000ffff007224 */ /* 0x001fce00078e0009 */
.L_x_10:
[----:B------:R-:W-:Y:S01]  /*0d00*/  MOV R4, R8 ;  /* 0x0000000800047202 */ /* 0x000fe20000000f00 */
[----:B------:R-:W-:-:S05]  /*0d10*/  IMAD.MOV.U32 R5, RZ, RZ, R13 ;  /* 0x000000ffff057224 */ /* 0x000fca00078e000d */
[----:B------:R-:W2:Y:S04]  /*0d20*/  LDG.E R8, desc[UR36][R4.64+-0x20] ;  /* 0xffffe02404087981 */ /* 0x000ea8000c1e1900 */
[----:B------:R-:W2:Y:S04]  /*0d30*/  LDG.E R15, desc[UR36][R4.64+-0x1c] ;  /* 0xffffe424040f7981 */ /* 0x000ea8000c1e1900 */
[----:B------:R-:W3:Y:S04]  /*0d40*/  LDG.E R21, desc[UR36][R4.64+-0x18] ;  /* 0xffffe82404157981 */ /* 0x000ee8000c1e1900 */
[----:B------:R-:W3:Y:S04]  /*0d50*/  LDG.E R20, desc[UR36][R4.64+-0x14] ;  /* 0xffffec2404147981 */ /* 0x000ee8000c1e1900 */
[----:B------:R-:W4:Y:S04]  /*0d60*/  LDG.E R12, desc[UR36][R4.64+-0x10] ;  /* 0xfffff024040c7981 */ /* 0x000f28000c1e1900 */
[----:B------:R-:W4:Y:S04]  /*0d70*/  LDG.E R13, desc[UR36][R4.64+-0xc] ;  /* 0xfffff424040d7981 */ /* 0x000f28000c1e1900 */
[----:B------:R-:W5:Y:S04]  /*0d80*/  LDG.E R11, desc[UR36][R4.64+-0x8] ;  /* 0xfffff824040b7981 */ /* 0x000f68000c1e1900 */
[----:B------:R-:W5:Y:S01]  /*0d90*/  LDG.E R10, desc[UR36][R4.64+-0x4] ;  /* 0xfffffc24040a7981 */ /* 0x000f62000c1e1900 */
[----:B--2---:R-:W-:-:S03]  /*0da0*/  FMNMX3 R8, R3, R8, R15, !PT ;  /* 0x0000000803087276 */ /* 0x004fc6000780000f */
[----:B------:R-:W2:Y:S04]  /*0db0*/  LDG.E R3, desc[UR36][R4.64+0x4] ;  /* 0x0000042404037981 */ /* 0x000ea8000c1e1900 */
[----:B------:R-:W2:Y:S01]  /*0dc0*/  LDG.E R15, desc[UR36][R4.64+0x10] ;  /* 0x00001024040f7981 */ /* 0x000ea2000c1e1900 */
[----:B---3--:R-:W-:-:S03]  /*0dd0*/  FMNMX3 R20, R8, R21, R20, !PT ;  /* 0x0000001508147276 */ /* 0x008fc60007800014 */
[----:B------:R-:W2:Y:S01]  /*0de0*/  LDG.E R8, desc[UR36][R4.64] ;  /* 0x0000002404087981 */ /* 0x000ea2000c1e1900 */
[----:B----4-:R-:W-:-:S03]  /*0df0*/  FMNMX3 R20, R20, R12, R13, !PT ;  /* 0x0000000c14147276 */ /* 0x010fc6000780000d */
[----:B------:R-:W3:Y:S04]  /*0e00*/  LDG.E R13, desc[UR36][R4.64+0x8] ;  /* 0x00000824040d7981 */ /* 0x000ee8000c1e1900 */
[----:B------:R-:W3:Y:S01]  /*0e10*/  LDG.E R12, desc[UR36][R4.64+0xc] ;  /* 0x00000c24040c7981 */ /* 0x000ee2000c1e1900 */
[----:B-----5:R-:W-:-:S03]  /*0e20*/  FMNMX3 R21, R20, R11, R10, !PT ;  /* 0x0000000b14157276 */ /* 0x020fc6000780000a */
[----:B------:R-:W4:Y:S04]  /*0e30*/  LDG.E R20, desc[UR36][R4.64+0x14] ;  /* 0x0000142404147981 */ /* 0x000f28000c1e1900 */
[----:B------:R-:W5:Y:S04]  /*0e40*/  LDG.E R11, desc[UR36][R4.64+0x18] ;  /* 0x00001824040b7981 */ /* 0x000f68000c1e1900 */
[----:B------:R-:W5:Y:S01]  /*0e50*/  LDG.E R10, desc[UR36][R4.64+0x1c] ;  /* 0x00001c24040a7981 */ /* 0x000f62000c1e1900 */
[----:B------:R-:W-:-:S04]  /*0e60*/  IADD3 R6, P1, PT, R6, -0x10, RZ ;  /* 0xfffffff006067810 */ /* 0x000fc80007f3e0ff */
[----:B------:R-:W-:Y:S02]  /*0e70*/  IADD3.X R0, PT, PT, R0, -0x1, RZ, P1, !PT ;  /* 0xffffffff00007810 */ /* 0x000fe40000ffe4ff */
[----:B------:R-:W-:-:S04]  /*0e80*/  ISETP.NE.U32.AND P1, PT, R6, RZ, PT ;  /* 0x000000ff0600720c */ /* 0x000fc80003f25070 */
[----:B------:R-:W-:Y:S02]  /*0e90*/  ISETP.NE.AND.EX P1, PT, R0, RZ, PT, P1 ;  /* 0x000000ff0000720c */ /* 0x000fe40003f25310 */
[----:B--2---:R-:W-:Y:S02]  /*0ea0*/  FMNMX3 R3, R21, R8, R3, !PT ;  /* 0x0000000815037276 */ /* 0x004fe40007800003 */
[----:B------:R-:W-:Y:S02]  /*0eb0*/  IADD3 R8, P2, PT, R4, 0x40, RZ ;  /* 0x0000004004087810 */ /* 0x000fe40007f5e0ff */
[----:B---3--:R-:W-:-:S04]  /*0ec0*/  FMNMX3 R3, R3, R13, R12, !PT ;  /* 0x0000000d03037276 */ /* 0x008fc8000780000c */
[----:B----4-:R-:W-:Y:S01]  /*0ed0*/  FMNMX3 R3, R3, R15, R20, !PT ;  /* 0x0000000f03037276 */ /* 0x010fe20007800014 */
[----:B------:R-:W-:-:S03]  /*0ee0*/  IMAD.X R13, RZ, RZ, R5, P2 ;  /* 0x000000ffff0d7224 */ /* 0x000fc600010e0605 */
[----:B-----5:R-:W-:Y:S01]  /*0ef0*/  FMNMX3 R3, R3, R11, R10, !PT ;  /* 0x0000000b03037276 */ /* 0x020fe2000780000a */
[----:B------:R-:W-:Y:S06]  /*0f00*/  @P1 BRA `(.L_x_10) ;  /* 0xfffffffc007c1947 */ /* 0x000fec000383ffff */
.L_x_9:
[----:B------:R-:W-:Y:S05]  /*0f10*/  @!P0 BRA `(.L_x_11) ;  /* 0x0000000000f08947 */ /* 0x000fea0003800000 */
[----:B------:R-:W-:-:S04]  /*0f20*/  ISETP.GE.U32.AND P0, PT, R14, 0x8, PT ;  /* 0x000000080e00780c */ /* 0x000fc80003f06070 */
[----:B------:R-:W-:-:S13]  /*0f30*/  ISETP.GE.U32.AND.EX P0, PT, RZ, RZ, PT, P0 ;  /* 0x000000ffff00720c */ /* 0x000fda0003f06100 */
[----:B------:R-:W0:Y:S01]  /*0f40*/  @P0 LDC.64 R4, c[0x0][0x388] ;  /* 0x0000e200ff040b82 */ /* 0x000e220000000a00 */
[----:B------:R-:W-:-:S05]  /*0f50*/  @P0 IADD3 R0, P1, PT, R7, R24, RZ ;  /* 0x0000001807000210 */ /* 0x000fca0007f3e0ff */
[----:B------:R-:W-:Y:S01]  /*0f60*/  @P0 IMAD.X R6, R9, 0x1, R18, P1 ;  /* 0x0000000109060824 */ /* 0x000fe200008e0612 */
[----:B0-----:R-:W-:-:S04]  /*0f70*/  @P0 LEA R4, P1, R0, R4, 0x2 ;  /* 0x0000000400040211 */ /* 0x001fc800078210ff */
[----:B------:R-:W-:Y:S02]  /*0f80*/  @P0 LEA.HI.X R5, R0, R5, R6, 0x2, P1 ;  /* 0x0000000500050211 */ /* 0x000fe400008f1406 */
[----:B------:R-:W0:Y:S03]  /*0f90*/  LDC R0, c[0x0][0x3a8] ;  /* 0x0000ea00ff007b82 */ /* 0x000e260000000800 */
[----:B------:R-:W2:Y:S04]  /*0fa0*/  @P0 LDG.E R6, desc[UR36][R4.64] ;  /* 0x0000002404060981 */ /* 0x000ea8000c1e1900 */
[----:B------:R-:W2:Y:S04]  /*0fb0*/  @P0 LDG.E R8, desc[UR36][R4.64+0x4] ;  /* 0x0000042404080981 */ /* 0x000ea8000c1e1900 */
[----:B------:R-:W3:Y:S04]  /*0fc0*/  @P0 LDG.E R11, desc[UR36][R4.64+0x8] ;  /* 0x00000824040b0981 */ /* 0x000ee8000c1e1900 */
[----:B------:R-:W3:Y:S04]  /*0fd0*/  @P0 LDG.E R10, desc[UR36][R4.64+0xc] ;  /* 0x00000c24040a0981 */ /* 0x000ee8000c1e1900 */
[----:B------:R-:W4:Y:S04]  /*0fe0*/  @P0 LDG.E R13, desc[UR36][R4.64+0x10] ;  /* 0x00001024040d0981 */ /* 0x000f28000c1e1900 */
[----:B------:R-:W4:Y:S04]  /*0ff0*/  @P0 LDG.E R12, desc[UR36][R4.64+0x14] ;  /* 0x00001424040c0981 */ /* 0x000f28000c1e1900 */
[----:B------:R-:W5:Y:S04]  /*1000*/  @P0 LDG.E R15, desc[UR36][R4.64+0x18] ;  /* 0x00001824040f0981 */ /* 0x000f68000c1e1900 */
[----:B------:R-:W5:Y:S01]  /*1010*/  @P0 LDG.E R14, desc[UR36][R4.64+0x1c] ;  /* 0x00001c24040e0981 */ /* 0x000f62000c1e1900 */
[----:B0-----:R-:W-:-:S02]  /*1020*/  LOP3.LUT R20, R0, 0x7, RZ, 0xc0, !PT ;  /* 0x0000000700147812 */ /* 0x001fc400078ec0ff */
[----:B------:R-:W-:Y:S02]  /*1030*/  @P0 IADD3 R7, P2, PT, R7, 0x8, RZ ;  /* 0x0000000807070810 */ /* 0x000fe40007f5e0ff */
[----:B------:R-:W-:Y:S02]  /*1040*/  ISETP.NE.U32.AND P1, PT, R20, RZ, PT ;  /* 0x000000ff1400720c */ /* 0x000fe40003f25070 */
[----:B------:R-:W-:Y:S02]  /*1050*/  @P0 IADD3.X R9, PT, PT, RZ, R9, RZ, P2, !PT ;  /* 0x00000009ff090210 */ /* 0x000fe400017fe4ff */
[----:B------:R-:W-:Y:S02]  /*1060*/  ISETP.NE.AND.EX P1, PT, RZ, RZ, PT, P1 ;  /* 0x000000ffff00720c */ /* 0x000fe40003f25310 */
[----:B--2---:R-:W-:-:S04]  /*1070*/  @P0 FMNMX3 R6, R3, R6, R8, !PT ;  /* 0x0000000603060276 */ /* 0x004fc80007800008 */
[----:B---3--:R-:W-:-:S04]  /*1080*/  @P0 FMNMX3 R6, R6, R11, R10, !PT ;  /* 0x0000000b06060276 */ /* 0x008fc8000780000a */
[----:B----4-:R-:W-:-:S04]  /*1090*/  @P0 FMNMX3 R6, R6, R13, R12, !PT ;  /* 0x0000000d06060276 */ /* 0x010fc8000780000c */
[----:B-----5:R-:W-:Y:S01]  /*10a0*/  @P0 FMNMX3 R3, R6, R15, R14, !PT ;  /* 0x0000000f06030276 */ /* 0x020fe2000780000e */
[----:B------:R-:W-:Y:S06]  /*10b0*/  @!P1 BRA `(.L_x_11) ;  /* 0x0000000000889947 */ /* 0x000fec0003800000 */
[----:B------:R-:W-:-:S04]  /*10c0*/  ISETP.GE.U32.AND P0, PT, R20, 0x4, PT ;  /* 0x000000041400780c */ /* 0x000fc80003f06070 */
[----:B------:R-:W-:-:S13]  /*10d0*/  ISETP.GE.U32.AND.EX P0, PT, RZ, RZ, PT, P0 ;  /* 0x000000ffff00720c */ /* 0x000fda0003f06100 */
[----:B------:R-:W0:Y:S01]  /*10e0*/  @P0 LDC.64 R4, c[0x0][0x388] ;  /* 0x0000e200ff040b82 */ /* 0x000e220000000a00 */
[----:B------:R-:W-:-:S05]  /*10f0*/  @P0 IADD3 R6, P1, PT, R7, R24, RZ ;  /* 0x0000001807060210 */ /* 0x000fca0007f3e0ff */
[----:B------:R-:W-:Y:S01]  /*1100*/  @P0 IMAD.X R8, R9, 0x1, R18, P1 ;  /* 0x0000000109080824 */ /* 0x000fe200008e0612 */
[----:B0-----:R-:W-:-:S04]  /*1110*/  @P0 LEA R4, P1, R6, R4, 0x2 ;  /* 0x0000000406040211 */ /* 0x001fc800078210ff */
[----:B------:R-:W-:-:S05]  /*1120*/  @P0 LEA.HI.X R5, R6, R5, R8, 0x2, P1 ;  /* 0x0000000506050211 */ /* 0x000fca00008f1408 */
[----:B------:R-:W2:Y:S04]  /*1130*/  @P0 LDG.E R10, desc[UR36][R4.64] ;  /* 0x00000024040a0981 */ /* 0x000ea8000c1e1900 */
[----:B------:R-:W2:Y:S04]  /*1140*/  @P0 LDG.E R11, desc[UR36][R4.64+0x4] ;  /* 0x00000424040b0981 */ /* 0x000ea8000c1e1900 */
[----:B------:R-:W3:Y:S04]  /*1150*/  @P0 LDG.E R13, desc[UR36][R4.64+0x8] ;  /* 0x00000824040d0981 */ /* 0x000ee8000c1e1900 */
[----:B------:R-:W3:Y:S01]  /*1160*/  @P0 LDG.E R12, desc[UR36][R4.64+0xc] ;  /* 0x00000c24040c0981 */ /* 0x000ee2000c1e1900 */
[----:B------:R-:W-:Y:S01]  /*1170*/  LOP3.LUT R6, R0, 0x3, RZ, 0xc0, !PT ;  /* 0x0000000300067812 */ /* 0x000fe200078ec0ff */
[----:B------:R-:W-:Y:S01]  /*1180*/  IMAD.MOV.U32 R8, RZ, RZ, RZ ;  /* 0x000000ffff087224 */ /* 0x000fe200078e00ff */
[----:B------:R-:W-:-:S02]  /*1190*/  @P0 IADD3 R7, P2, PT, R7, 0x4, RZ ;  /* 0x0000000407070810 */ /* 0x000fc40007f5e0ff */
[----:B------:R-:W-:-:S03]  /*11a0*/  ISETP.NE.U32.AND P1, PT, R6, RZ, PT ;  /* 0x000000ff0600720c */ /* 0x000fc60003f25070 */
[----:B------:R-:W-:Y:S01]  /*11b0*/  @P0 IMAD.X R9, RZ, RZ, R9, P2 ;  /* 0x000000ffff090224 */ /* 0x000fe200010e0609 */
[----:B------:R-:W-:Y:S02]  /*11c0*/  ISETP.NE.AND.EX P1, PT, R8, RZ, PT, P1 ;  /* 0x000000ff0800720c */ /* 0x000fe40003f25310 */
[----:B--2---:R-:W-:-:S04]  /*11d0*/  @P0 FMNMX3 R10, R3, R10, R11, !PT ;  /* 0x0000000a030a0276 */ /* 0x004fc8000780000b */
[----:B---3--:R-:W-:-:S07]  /*11e0*/  @P0 FMNMX3 R3, R10, R13, R12, !PT ;  /* 0x0000000d0a030276 */ /* 0x008fce000780000c */
[----:B------:R-:W-:Y:S05]  /*11f0*/  @!P1 BRA `(.L_x_11) ;  /* 0x0000000000389947 */ /* 0x000fea0003800000 */
[----:B------:R-:W0:Y:S01]  /*1200*/  LDCU.64 UR4, c[0x0][0x388] ;  /* 0x00007100ff0477ac */ /* 0x000e220008000a00 */
[----:B------:R-:W-:-:S04]  /*1210*/  IADD3 R5, P0, PT, R7, R24, RZ ;  /* 0x0000001807057210 */ /* 0x000fc80007f1e0ff */
[----:B------:R-:W-:Y:S02]  /*1220*/  IADD3.X R0, PT, PT, R9, R18, RZ, P0, !PT ;  /* 0x0000001209007210 */ /* 0x000fe400007fe4ff */
[----:B0-----:R-:W-:-:S04]  /*1230*/  LEA R4, P1, R5, UR4, 0x2 ;  /* 0x0000000405047c11 */ /* 0x001fc8000f8210ff */
[----:B------:R-:W-:-:S09]  /*1240*/  LEA.HI.X R5, R5, UR5, R0, 0x2, P1 ;  /* 0x0000000505057c11 */ /* 0x000fd200088f1400 */
.L_x_12:
[----:B------:R0:W2:Y:S01]  /*1250*/  LDG.E R0, desc[UR36][R4.64] ;  /* 0x0000002404007981 */ /* 0x0000a2000c1e1900 */
[----:B------:R-:W-:-:S04]  /*1260*/  IADD3 R6, P0, PT, R6, -0x1, RZ ;  /* 0xffffffff06067810 */ /* 0x000fc80007f1e0ff */
[----:B------:R-:W-:Y:S02]  /*1270*/  IADD3.X R8, PT, PT, R8, -0x1, RZ, P0, !PT ;  /* 0xffffffff08087810 */ /* 0x000fe400007fe4ff */
[----:B------:R-:W-:Y:S02]  /*1280*/  ISETP.NE.U32.AND P0, PT, R6, RZ, PT ;  /* 0x000000ff0600720c */ /* 0x000fe40003f05070 */
[----:B0-----:R-:W-:Y:S02]  /*1290*/  IADD3 R4, P1, PT, R4, 0x4, RZ ;  /* 0x0000000404047810 */ /* 0x001fe40007f3e0ff */
[----:B------:R-:W-:-:S03]  /*12a0*/  ISETP.NE.AND.EX P0, PT, R8, RZ, PT, P0 ;  /* 0x000000ff0800720c */ /* 0x000fc60003f05300 */
[----:B------:R-:W-:Y:S01]  /*12b0*/  IMAD.X R5, RZ, RZ, R5, P1 ;  /* 0x000000ffff057224 */ /* 0x000fe200008e0605 */
[----:B--2---:R-:W-:-:S09]  /*12c0*/  FMNMX R3, R0, R3, !PT ;  /* 0x0000000300037209 */ /* 0x004fd20007800000 */
[----:B------:R-:W-:Y:S05]  /*12d0*/  @P0 BRA `(.L_x_12) ;  /* 0xfffffffc00dc0947 */ /* 0x000fea000383ffff */
.L_x_11:
[----:B------:R-:W0:Y:S01]  /*12e0*/  LDCU.64 UR8, c[0x0][0x3a8] ;  /* 0x00007500ff0877ac */ /* 0x000e220008000a00 */
[----:B------:R-:W-:Y:S01]  /*12f0*/  IMAD.MOV.U32 R0, RZ, RZ, RZ ;  /* 0x000000ffff007224 */ /* 0x000fe200078e00ff */
[----:B------:R-:W-:Y:S01]  /*1300*/  UMOV UR4, URZ ;  /* 0x000000ff00047c82 */ /* 0x000fe20008000000 */
[----:B------:R-:W-:Y:S01]  /*1310*/  UMOV UR5, URZ ;  /* 0x000000ff00057c82 */ /* 0x000fe20008000000 */
[----:B0-----:R-:W-:Y:S02]  /*1320*/  UISETP.GE.U32.AND UP1, UPT, UR8, 0x8, UPT ;  /* 0x000000080800788c */ /* 0x001fe4000bf26070 */
[----:B------:R-:W-:Y:S02]  /*1330*/  ULOP3.LUT UR10, UR8, 0x7, URZ, 0xc0, !UPT ;  /* 0x00000007080a7892 */ /* 0x000fe4000f8ec0ff */
[----:B------:R-:W-:Y:S02]  /*1340*/  UISETP.GE.U32.AND.EX UP1, UPT, UR9, URZ, UPT, UP1 ;  /* 0x000000ff0900728c */ /* 0x000fe4000bf26110 */
[----:B------:R-:W-:-:S04]  /*1350*/  UISETP.NE.U32.AND UP0, UPT, UR10, URZ, UPT ;  /* 0x000000ff0a00728c */ /* 0x000fc8000bf05070 */
[----:B------:R-:W-:-:S03]  /*1360*/  UISETP.NE.AND.EX UP0, UPT, URZ, URZ, UPT, UP0 ;  /* 0x000000ffff00728c */ /* 0x000fc6000bf05300 */
[----:B------:R-:W-:Y:S08]  /*1370*/  BRA.U !UP1, `(.L_x_13) ;  /* 0x00000005098c7547 */ /* 0x000ff0000b800000 */
[----:B------:R-:W0:Y:S01]  /*1380*/  LDCU.64 UR6, c[0x0][0x388] ;  /* 0x00007100ff0677ac */ /* 0x000e220008000a00 */
[----:B------:R-:W-:Y:S01]  /*1390*/  IMAD.MOV.U32 R0, RZ, RZ, RZ ;  /* 0x000000ffff007224 */ /* 0x000fe200078e00ff */
[----:B------:R-:W1:Y:S01]  /*13a0*/  LDCU UR5, c[0x0][0x3ac] ;  /* 0x00007580ff0577ac */ /* 0x000e620008000800 */
[----:B------:R-:W-:Y:S01]  /*13b0*/  ULOP3.LUT UR4, UR8, 0xfffffff8, URZ, 0xc0, !UPT ;  /* 0xfffffff808047892 */ /* 0x000fe2000f8ec0ff */
[----:B0-----:R-:W-:-:S06]  /*13c0*/  LEA R4, P1, R24, UR6, 0x2 ;  /* 0x0000000618047c11 */ /* 0x001fcc000f8210ff */
[----:B------:R-:W-:Y:S01]  /*13d0*/  UMOV UR6, UR4 ;  /* 0x0000000400067c82 */ /* 0x000fe20008000000 */
[----:B------:R-:W-:Y:S02]  /*13e0*/  IADD3 R4, P0, PT, R4, 0x10, RZ ;  /* 0x0000001004047810 */ /* 0x000fe40007f1e0ff */
[----:B------:R-:W-:Y:S01]  /*13f0*/  LEA.HI.X R5, R24, UR7, R18, 0x2, P1 ;  /* 0x0000000718057c11 */ /* 0x000fe200088f1412 */
[----:B-1----:R-:W-:-:S03]  /*1400*/  UMOV UR7, UR5 ;  /* 0x0000000500077c82 */ /* 0x002fc60008000000 */
[----:B------:R-:W-:-:S07]  /*1410*/  IADD3.X R5, PT, PT, RZ, R5, RZ, P0, !PT ;  /* 0x00000005ff057210 */ /* 0x000fce00007fe4ff */
.L_x_14:
[----:B------:R-:W2:Y:S04]  /*1420*/  LDG.E R6, desc[UR36][R4.64+-0x10] ;  /* 0xfffff02404067981 */ /* 0x000ea8000c1e1900 */
[----:B------:R-:W3:Y:S04]  /*1430*/  LDG.E R9, desc[UR36][R4.64+-0xc] ;  /* 0xfffff42404097981 */ /* 0x000ee8000c1e1900 */
[----:B------:R-:W4:Y:S04]  /*1440*/  LDG.E R28, desc[UR36][R4.64+-0x8] ;  /* 0xfffff824041c7981 */ /* 0x000f28000c1e1900 */
[----:B------:R-:W5:Y:S04]  /*1450*/  LDG.E R20, desc[UR36][R4.64+-0x4] ;  /* 0xfffffc2404147981 */ /* 0x000f68000c1e1900 */
[----:B------:R-:W5:Y:S04]  /*1460*/  LDG.E R14, desc[UR36][R4.64] ;  /* 0x00000024040e7981 */ /* 0x000f68000c1e1900 */
[----:B------:R-:W5:Y:S04]  /*1470*/  LDG.E R12, desc[UR36][R4.64+0x4] ;  /* 0x00000424040c7981 */ /* 0x000f68000c1e1900 */
[----:B------:R-:W5:Y:S04]  /*1480*/  LDG.E R8, desc[UR36][R4.64+0x8] ;  /* 0x0000082404087981 */ /* 0x000f68000c1e1900 */
[----:B------:R0:W5:Y:S01]  /*1490*/  LDG.E R10, desc[UR36][R4.64+0xc] ;  /* 0x00000c24040a7981 */ /* 0x000162000c1e1900 */
[----:B------:R-:W-:Y:S01]  /*14a0*/  IMAD.MOV.U32 R7, RZ, RZ, 0x3bbb989d ;  /* 0x3bbb989dff077424 */ /* 0x000fe200078e00ff */
[----:B------:R-:W-:-:S04]  /*14b0*/  UIADD3 UR6, UP1, UPT, UR6, -0x8, URZ ;  /* 0xfffffff806067890 */ /* 0x000fc8000ff3e0ff */
[----:B------:R-:W-:Y:S02]  /*14c0*/  UIADD3.X UR7, UPT, UPT, UR7, -0x1, URZ, UP1, !UPT ;  /* 0xffffffff07077890 */ /* 0x000fe40008ffe4ff */
[----:B------:R-:W-:Y:S01]  /*14d0*/  UISETP.NE.U32.AND UP1, UPT, UR6, URZ, UPT ;  /* 0x000000ff0600728c */ /* 0x000fe2000bf25070 */
[----:B0-----:R-:W-:-:S03]  /*14e0*/  IADD3 R4, P0, PT, R4, 0x20, RZ ;  /* 0x0000002004047810 */ /* 0x001fc60007f1e0ff */
[----:B------:R-:W-:Y:S02]  /*14f0*/  UISETP.NE.AND.EX UP1, UPT, UR7, URZ, UPT, UP1 ;  /* 0x000000ff0700728c */ /* 0x000fe4000bf25310 */
[----:B------:R-:W-:Y:S02]  /*1500*/  IMAD.X R5, RZ, RZ, R5, P0 ;  /* 0x000000ffff057224 */ /* 0x000fe400000e0605 */
[----:B--2---:R-:W-:Y:S01]  /*1510*/  FADD R13, R6, -R3 ;  /* 0x80000003060d7221 */ /* 0x004fe20000000000 */
[----:B------:R-:W-:-:S03]  /*1520*/  IMAD.MOV.U32 R6, RZ, RZ, 0x437c0000 ;  /* 0x437c0000ff067424 */ /* 0x000fc600078e00ff */
[----:B------:R-:W-:Y:S01]  /*1530*/  FFMA.SAT R11, R13, R7, 0.5 ;  /* 0x3f0000000d0b7423 */ /* 0x000fe20000002007 */
[----:B---3--:R-:W-:-:S03]  /*1540*/  FADD R9, R9, -R3 ;  /* 0x8000000309097221 */ /* 0x008fc60000000000 */
[----:B------:R-:W-:Y:S01]  /*1550*/  FFMA.RM R11, R11, R6, 12582913 ;  /* 0x4b4000010b0b7423 */ /* 0x000fe20000004006 */
[----:B----4-:R-:W-:-:S03]  /*1560*/  FADD R28, R28, -R3 ;  /* 0x800000031c1c7221 */ /* 0x010fc60000000000 */
[C---:B------:R-:W-:Y:S01]  /*1570*/  FADD R15, R11.reuse, -12583039 ;  /* 0xcb40007f0b0f7421 */ /* 0x040fe20000000000 */
[----:B------:R-:W-:Y:S02]  /*1580*/  IMAD.SHL.U32 R11, R11, 0x800000, RZ ;  /* 0x008000000b0b7824 */ /* 0x000fe400078e00ff */
[----:B------:R-:W-:Y:S01]  /*1590*/  FFMA.SAT R29, R28, R7, 0.5 ;  /* 0x3f0000001c1d7423 */ /* 0x000fe20000002007 */
[----:B-----5:R-:W-:Y:S01]  /*15a0*/  FADD R20, R20, -R3 ;  /* 0x8000000314147221 */ /* 0x020fe20000000000 */
[----:B------:R-:W-:Y:S01]  /*15b0*/  FFMA R15, R13, 1.4426950216293334961, -R15 ;  /* 0x3fb8aa3b0d0f7823 */ /* 0x000fe2000000080f */
[----:B------:R-:W-:-:S03]  /*15c0*/  FADD R14, R14, -R3 ;  /* 0x800000030e0e7221 */ /* 0x000fc60000000000 */
[----:B------:R-:W-:Y:S01]  /*15d0*/  FFMA R15, R13, 1.925963033500011079e-08, R15 ;  /* 0x32a570600d0f7823 */ /* 0x000fe2000000000f */
[----:B------:R-:W-:-:S05]  /*15e0*/  FADD R8, R8, -R3 ;  /* 0x8000000308087221 */ /* 0x000fca0000000000 */
[----:B------:R-:W0:Y:S01]  /*15f0*/  MUFU.EX2 R15, R15 ;  /* 0x0000000f000f7308 */ /* 0x000e220000000800 */
[----:B------:R-:W-:Y:S01]  /*1600*/  FADD R10, R10, -R3 ;  /* 0x800000030a0a7221 */ /* 0x000fe20000000000 */
[----:B0-----:R-:W-:Y:S01]  /*1610*/  FFMA R0, R11, R15, R0 ;  /* 0x0000000f0b007223 */ /* 0x001fe20000000000 */
[----:B------:R-:W-:-:S04]  /*1620*/  FFMA.SAT R11, R9, R7, 0.5 ;  /* 0x3f000000090b7423 */ /* 0x000fc80000002007 */
[----:B------:R-:W-:-:S04]  /*1630*/  FFMA.RM R11, R11, R6, 12582913 ;  /* 0x4b4000010b0b7423 */ /* 0x000fc80000004006 */
[C---:B------:R-:W-:Y:S01]  /*1640*/  FADD R13, R11.reuse, -12583039 ;  /* 0xcb40007f0b0d7421 */ /* 0x040fe20000000000 */
[----:B------:R-:W-:-:S03]  /*1650*/  SHF.L.U32 R11, R11, 0x17, RZ ;  /* 0x000000170b0b7819 */ /* 0x000fc600000006ff */
[----:B------:R-:W-:Y:S01]  /*1660*/  FFMA R21, R9, 1.4426950216293334961, -R13 ;  /* 0x3fb8aa3b09157823 */ /* 0x000fe2000000080d */
[----:B------:R-:W-:Y:S01]  /*1670*/  FFMA.RM R13, R29, R6, 12582913 ;  /* 0x4b4000011d0d7423 */ /* 0x000fe20000004006 */
[----:B------:R-:W-:Y:S02]  /*1680*/  FFMA.SAT R29, R20, R7, 0.5 ;  /* 0x3f000000141d7423 */ /* 0x000fe40000002007 */
[----:B------:R-:W-:Y:S01]  /*1690*/  FFMA R15, R9, 1.925963033500011079e-08, R21 ;  /* 0x32a57060090f7823 */ /* 0x000fe20000000015 */
[C---:B------:R-:W-:Y:S01]  /*16a0*/  FADD R9, R13.reuse, -12583039 ;  /* 0xcb40007f0d097421 */ /* 0x040fe20000000000 */
[----:B------:R-:W-:-:S03]  /*16b0*/  IMAD.SHL.U32 R13, R13, 0x800000, RZ ;  /* 0x008000000d0d7824 */ /* 0x000fc600078e00ff */
[C---:B------:R-:W-:Y:S01]  /*16c0*/  FFMA R9, R28.reuse, 1.4426950216293334961, -R9 ;  /* 0x3fb8aa3b1c097823 */ /* 0x040fe20000000809 */
[----:B------:R-:W0:Y:S03]  /*16d0*/  MUFU.EX2 R15, R15 ;  /* 0x0000000f000f7308 */ /* 0x000e260000000800 */
[----:B------:R-:W-:Y:S01]  /*16e0*/  FFMA R21, R28, 1.925963033500011079e-08, R9 ;  /* 0x32a570601c157823 */ /* 0x000fe20000000009 */
[----:B------:R-:W-:-:S04]  /*16f0*/  FADD R28, R12, -R3 ;  /* 0x800000030c1c7221 */ /* 0x000fc80000000000 */
[----:B------:R1:W2:Y:S01]  /*1700*/  MUFU.EX2 R9, R21 ;  /* 0x0000001500097308 */ /* 0x0002a20000000800 */
[----:B0-----:R-:W-:Y:S01]  /*1710*/  FFMA R11, R11, R15, R0 ;  /* 0x0000000f0b0b7223 */ /* 0x001fe20000000000 */
[----:B------:R-:W-:Y:S01]  /*1720*/  FFMA.RM R0, R29, R6, 12582913 ;  /* 0x4b4000011d007423 */ /* 0x000fe20000004006 */
[-C--:B------:R-:W-:Y:S01]  /*1730*/  FFMA.SAT R15, R14, R7.reuse, 0.5 ;  /* 0x3f0000000e0f7423 */ /* 0x080fe20000002007 */
[----:B-1----:R-:W-:-:S04]  /*1740*/  FFMA.SAT R21, R28, R7, 0.5 ;  /* 0x3f0000001c157423 */ /* 0x002fc80000002007 */
[-C--:B------:R-:W-:Y:S01]  /*1750*/  FFMA.RM R12, R21, R6.reuse, 12582913 ;  /* 0x4b400001150c7423 */ /* 0x080fe20000004006 */
[----:B--2---:R-:W-:Y:S01]  /*1760*/  FFMA R9, R13, R9, R11 ;  /* 0x000000090d097223 */ /* 0x004fe2000000000b */
[----:B------:R-:W-:Y:S01]  /*1770*/  FADD R11, R0, -12583039 ;  /* 0xcb40007f000b7421 */ /* 0x000fe20000000000 */
[----:B------:R-:W-:Y:S01]  /*1780*/  FFMA.SAT R21, R10, R7, 0.5 ;  /* 0x3f0000000a157423 */ /* 0x000fe20000002007 */
[----:B------:R-:W-:Y:S02]  /*1790*/  IMAD.SHL.U32 R0, R0, 0x800000, RZ ;  /* 0x0080000000007824 */ /* 0x000fe400078e00ff */
[----:B------:R-:W-:Y:S01]  /*17a0*/  FFMA R13, R20, 1.4426950216293334961, -R11 ;  /* 0x3fb8aa3b140d7823 */ /* 0x000fe2000000080b */
[----:B------:R-:W-:Y:S01]  /*17b0*/  FFMA.RM R11, R15, R6, 12582913 ;  /* 0x4b4000010f0b7423 */ /* 0x000fe20000004006 */
[C---:B------:R-:W-:Y:S01]  /*17c0*/  FADD R15, R12.reuse, -12583039 ;  /* 0xcb40007f0c0f7421 */ /* 0x040fe20000000000 */
[----:B------:R-:W-:Y:S01]  /*17d0*/  SHF.L.U32 R12, R12, 0x17, RZ ;  /* 0x000000170c0c7819 */ /* 0x000fe200000006ff */
[----:B------:R-:W-:Y:S01]  /*17e0*/  FFMA R20, R20, 1.925963033500011079e-08, R13 ;  /* 0x32a5706014147823 */ /* 0x000fe2000000000d */
[C---:B------:R-:W-:Y:S01]  /*17f0*/  FADD R13, R11.reuse, -12583039 ;  /* 0xcb40007f0b0d7421 */ /* 0x040fe20000000000 */
[----:B------:R-:W-:Y:S01]  /*1800*/  FFMA R15, R28, 1.4426950216293334961, -R15 ;  /* 0x3fb8aa3b1c0f7823 */ /* 0x000fe2000000080f */
[----:B------:R-:W-:-:S02]  /*1810*/  IMAD.SHL.U32 R11, R11, 0x800000, RZ ;  /* 0x008000000b0b7824 */ /* 0x000fc400078e00ff */
[C---:B------:R-:W-:Y:S01]  /*1820*/  FFMA R13, R14.reuse, 1.4426950216293334961, -R13 ;  /* 0x3fb8aa3b0e0d7823 */ /* 0x040fe2000000080d */
[----:B------:R-:W0:Y:S03]  /*1830*/  MUFU.EX2 R20, R20 ;  /* 0x0000001400147308 */ /* 0x000e260000000800 */
[----:B------:R-:W-:Y:S01]  /*1840*/  FFMA R13, R14, 1.925963033500011079e-08, R13 ;  /* 0x32a570600e0d7823 */ /* 0x000fe2000000000d */
[----:B------:R-:W-:Y:S01]  /*1850*/  FFMA R14, R28, 1.925963033500011079e-08, R15 ;  /* 0x32a570601c0e7823 */ /* 0x000fe2000000000f */
[----:B------:R-:W-:-:S04]  /*1860*/  FFMA.SAT R15, R8, R7, 0.5 ;  /* 0x3f000000080f7423 */ /* 0x000fc80000002007 */
[-C--:B------:R-:W-:Y:S01]  /*1870*/  FFMA.RM R7, R15, R6.reuse, 12582913 ;  /* 0x4b4000010f077423 */ /* 0x080fe20000004006 */
[----:B------:R-:W-:Y:S01]  /*1880*/  FFMA.RM R6, R21, R6, 12582913 ;  /* 0x4b40000115067423 */ /* 0x000fe20000004006 */
[----:B------:R-:W1:Y:S02]  /*1890*/  MUFU.EX2 R13, R13 ;  /* 0x0000000d000d7308 */ /* 0x000e640000000800 */
[----:B------:R-:W-:-:S04]  /*18a0*/  FADD R15, R7, -12583039 ;  /* 0xcb40007f070f7421 */ /* 0x000fc80000000000 */
[----:B------:R-:W-:Y:S01]  /*18b0*/  FFMA R15, R8, 1.4426950216293334961, -R15 ;  /* 0x3fb8aa3b080f7823 */ /* 0x000fe2000000080f */
[----:B0-----:R-:W-:Y:S01]  /*18c0*/  FFMA R20, R0, R20, R9 ;  /* 0x0000001400147223 */ /* 0x001fe20000000009 */
[----:B------:R-:W0:Y:S02]  /*18d0*/  MUFU.EX2 R14, R14 ;  /* 0x0000000e000e7308 */ /* 0x000e240000000800 */
[----:B------:R-:W-:Y:S01]  /*18e0*/  FFMA R8, R8, 1.925963033500011079e-08, R15 ;  /* 0x32a5706008087823 */ /* 0x000fe2000000000f */
[C---:B------:R-:W-:Y:S01]  /*18f0*/  FADD R15, R6.reuse, -12583039 ;  /* 0xcb40007f060f7421 */ /* 0x040fe20000000000 */
[----:B------:R-:W-:-:S03]  /*1900*/  IMAD.SHL.U32 R6, R6, 0x800000, RZ ;  /* 0x0080000006067824 */ /* 0x000fc600078e00ff */
[C---:B------:R-:W-:Y:S01]  /*1910*/  FFMA R15, R10.reuse, 1.4426950216293334961, -R15 ;  /* 0x3fb8aa3b0a0f7823 */ /* 0x040fe2000000080f */
[----:B------:R-:W2:Y:S01]  /*1920*/  MUFU.EX2 R8, R8 ;  /* 0x0000000800087308 */ /* 0x000ea20000000800 */
[----:B-1----:R-:W-:Y:S02]  /*1930*/  FFMA R11, R11, R13, R20 ;  /* 0x0000000d0b0b7223 */ /* 0x002fe40000000014 */
[----:B------:R-:W-:Y:S01]  /*1940*/  FFMA R15, R10, 1.925963033500011079e-08, R15 ;  /* 0x32a570600a0f7823 */ /* 0x000fe2000000000f */
[----:B------:R-:W-:-:S04]  /*1950*/  IMAD.SHL.U32 R10, R7, 0x800000, RZ ;  /* 0x00800000070a7824 */ /* 0x000fc800078e00ff */
[----:B------:R-:W1:Y:S01]  /*1960*/  MUFU.EX2 R0, R15 ;  /* 0x0000000f00007308 */ /* 0x000e620000000800 */
[----:B0-----:R-:W-:-:S04]  /*1970*/  FFMA R11, R12, R14, R11 ;  /* 0x0000000e0c0b7223 */ /* 0x001fc8000000000b */
[----:B--2---:R-:W-:-:S04]  /*1980*/  FFMA R11, R10, R8, R11 ;  /* 0x000000080a0b7223 */ /* 0x004fc8000000000b */
[----:B-1----:R-:W-:Y:S01]  /*1990*/  FFMA R0, R6, R0, R11 ;  /* 0x0000000006007223 */ /* 0x002fe2000000000b */
[----:B------:R-:W-:Y:S06]  /*19a0*/  BRA.U UP1, `(.L_x_14) ;  /* 0xfffffff9019c7547 */ /* 0x000fec000b83ffff */
.L_x_13:
[----:B------:R-:W-:Y:S05]  /*19b0*/  BRA.U !UP0, `(.L_x_15) ;  /* 0x0000000508b47547 */ /* 0x000fea000b800000 */
[----:B------:R-:W-:Y:S02]  /*19c0*/  UISETP.GE.U32.AND UP0, UPT, UR10, 0x4, UPT ;  /* 0x000000040a00788c */ /* 0x000fe4000bf06070 */
[----:B------:R-:W-:Y:S02]  /*19d0*/  ULOP3.LUT UR7, UR8, 0x3, URZ, 0xc0, !UPT ;  /* 0x0000000308077892 */ /* 0x000fe4000f8ec0ff */
[----:B------:R-:W-:Y:S02]  /*19e0*/  UISETP.GE.U32.AND.EX UP0, UPT, URZ, URZ, UPT, UP0 ;  /* 0x000000ffff00728c */ /* 0x000fe4000bf06100 */
[----:B------:R-:W-:-:S04]  /*19f0*/  UISETP.NE.U32.AND UP1, UPT, UR7, URZ, UPT ;  /* 0x000000ff0700728c */ /* 0x000fc8000bf25070 */
[----:B------:R-:W-:-:S03]  /*1a00*/  UISETP.NE.AND.EX UP1, UPT, URZ, URZ, UPT, UP1 ;  /* 0x000000ffff00728c */ /* 0x000fc6000bf25310 */
[----:B------:R-:W-:Y:S08]  /*1a10*/  BRA.U !UP0, `(.L_x_16) ;  /* 0x0000000108c47547 */ /* 0x000ff0000b800000 */
[----:B------:R-:W0:Y:S01]  /*1a20*/  LDCU.64 UR10, c[0x0][0x388] ;  /* 0x00007100ff0a77ac */ /* 0x000e220008000a00 */
[----:B------:R-:W-:-:S04]  /*1a30*/  IADD3 R4, P0, PT, R24, UR4, RZ ;  /* 0x0000000418047c10 */ /* 0x000fc8000ff1e0ff */
[----:B------:R-:W-:Y:S02]  /*1a40*/  IADD3.X R5, PT, PT, R18, UR5, RZ, P0, !PT ;  /* 0x0000000512057c10 */ /* 0x000fe400087fe4ff */
[----:B0-----:R-:W-:-:S04]  /*1a50*/  LEA R12, P0, R4, UR10, 0x2 ;  /* 0x0000000a040c7c11 */ /* 0x001fc8000f8010ff */
[----:B------:R-:W-:-:S05]  /*1a60*/  LEA.HI.X R13, R4, UR11, R5, 0x2, P0 ;  /* 0x0000000b040d7c11 */ /* 0x000fca00080f1405 */
[----:B------:R-:W2:Y:S04]  /*1a70*/  LDG.E R4, desc[UR36][R12.64] ;  /* 0x000000240c047981 */ /* 0x000ea8000c1e1900 */
[----:B------:R-:W3:Y:S04]  /*1a80*/  LDG.E R10, desc[UR36][R12.64+0x4] ;  /* 0x000004240c0a7981 */ /* 0x000ee8000c1e1900 */
[----:B------:R-:W4:Y:S04]  /*1a90*/  LDG.E R14, desc[UR36][R12.64+0x8] ;  /* 0x000008240c0e7981 */ /* 0x000f28000c1e1900 */
[----:B------:R-:W5:Y:S01]  /*1aa0*/  LDG.E R8, desc[UR36][R12.64+0xc] ;  /* 0x00000c240c087981 */ /* 0x000f62000c1e1900 */
[----:B------:R-:W-:-:S02]  /*1ab0*/  HFMA2 R6, -RZ, RZ, 0.96630859375, -0.0022525787353515625 ;  /* 0x3bbb989dff067431 */ /* 0x000fc400000001ff */
[----:B------:R-:W-:Y:S01]  /*1ac0*/  IMAD.MOV.U32 R7, RZ, RZ, 0x437c0000 ;  /* 0x437c0000ff077424 */ /* 0x000fe200078e00ff */
[----:B------:R-:W-:-:S04]  /*1ad0*/  UIADD3 UR4, UP0, UPT, UR4, 0x4, URZ ;  /* 0x0000000404047890 */ /* 0x000fc8000ff1e0ff */
[----:B------:R-:W-:Y:S01]  /*1ae0*/  UIADD3.X UR5, UPT, UPT, URZ, UR5, URZ, UP0, !UPT ;  /* 0x00000005ff057290 */ /* 0x000fe200087fe4ff */
[----:B--2---:R-:W-:-:S04]  /*1af0*/  FADD R15, R4, -R3 ;  /* 0x80000003040f7221 */ /* 0x004fc80000000000 */
[----:B------:R-:W-:Y:S01]  /*1b00*/  FFMA.SAT R4, R15, R6, 0.5 ;  /* 0x3f0000000f047423 */ /* 0x000fe20000002006 */
[----:B---3--:R-:W-:-:S03]  /*1b10*/  FADD R11, R10, -R3 ;  /* 0x800000030a0b7221 */ /* 0x008fc60000000000 */
[-C--:B------:R-:W-:Y:S01]  /*1b20*/  FFMA.RM R5, R4, R7.reuse, 12582913 ;  /* 0x4b40000104057423 */ /* 0x080fe20000004007 */
[-C--:B------:R-:W-:Y:S01]  /*1b30*/  FFMA.SAT R4, R11, R6.reuse, 0.5 ;  /* 0x3f0000000b047423 */ /* 0x080fe20000002006 */
[--C-:B----4-:R-:W-:Y:S02]  /*1b40*/  FADD R9, R14, -R3.reuse ;  /* 0x800000030e097221 */ /* 0x110fe40000000000 */
[----:B------:R-:W-:Y:S01]  /*1b50*/  FADD R10, R5, -12583039 ;  /* 0xcb40007f050a7421 */ /* 0x000fe20000000000 */
[-C--:B------:R-:W-:Y:S01]  /*1b60*/  FFMA.RM R4, R4, R7.reuse, 12582913 ;  /* 0x4b40000104047423 */ /* 0x080fe20000004007 */
[-C--:B------:R-:W-:Y:S01]  /*1b70*/  FFMA.SAT R14, R9, R6.reuse, 0.5 ;  /* 0x3f000000090e7423 */ /* 0x080fe20000002006 */
[----:B-----5:R-:W-:Y:S01]  /*1b80*/  FADD R13, R8, -R3 ;  /* 0x80000003080d7221 */ /* 0x020fe20000000000 */
[----:B------:R-:W-:Y:S01]  /*1b90*/  FFMA R10, R15, 1.4426950216293334961, -R10 ;  /* 0x3fb8aa3b0f0a7823 */ /* 0x000fe2000000080a */
[----:B------:R-:W-:Y:S01]  /*1ba0*/  FADD R12, R4, -12583039 ;  /* 0xcb40007f040c7421 */ /* 0x000fe20000000000 */
[-C--:B------:R-:W-:Y:S01]  /*1bb0*/  FFMA.RM R8, R14, R7.reuse, 12582913 ;  /* 0x4b4000010e087423 */ /* 0x080fe20000004007 */
[----:B------:R-:W-:Y:S01]  /*1bc0*/  FFMA.SAT R14, R13, R6, 0.5 ;  /* 0x3f0000000d0e7423 */ /* 0x000fe20000002006 */
[----:B------:R-:W-:Y:S01]  /*1bd0*/  FFMA R15, R15, 1.925963033500011079e-08, R10 ;  /* 0x32a570600f0f7823 */ /* 0x000fe2000000000a */
[----:B------:R-:W-:Y:S01]  /*1be0*/  FFMA R12, R11, 1.4426950216293334961, -R12 ;  /* 0x3fb8aa3b0b0c7823 */ /* 0x000fe2000000080c */
[----:B------:R-:W-:Y:S01]  /*1bf0*/  FADD R10, R8, -12583039 ;  /* 0xcb40007f080a7421 */ /* 0x000fe20000000000 */
[----:B------:R-:W-:Y:S01]  /*1c00*/  FFMA.RM R7, R14, R7, 12582913 ;  /* 0x4b4000010e077423 */ /* 0x000fe20000004007 */
[----:B------:R-:W-:-:S02]  /*1c10*/  IMAD.SHL.U32 R5, R5, 0x800000, RZ ;  /* 0x0080000005057824 */ /* 0x000fc400078e00ff */
[----:B------:R-:W-:Y:S01]  /*1c20*/  FFMA R6, R11, 1.925963033500011079e-08, R12 ;  /* 0x32a570600b067823 */ /* 0x000fe2000000000c */
[----:B------:R-:W-:Y:S01]  /*1c30*/  FFMA R10, R9, 1.4426950216293334961, -R10 ;  /* 0x3fb8aa3b090a7823 */ /* 0x000fe2000000080a */
[----:B------:R-:W-:Y:S01]  /*1c40*/  FADD R12, R7, -12583039 ;  /* 0xcb40007f070c7421 */ /* 0x000fe20000000000 */
[----:B------:R-:W0:Y:S01]  /*1c50*/  MUFU.EX2 R15, R15 ;  /* 0x0000000f000f7308 */ /* 0x000e220000000800 */
[----:B------:R-:W-:Y:S02]  /*1c60*/  IMAD.SHL.U32 R4, R4, 0x800000, RZ ;  /* 0x0080000004047824 */ /* 0x000fe400078e00ff */
[----:B------:R-:W-:Y:S01]  /*1c70*/  FFMA R9, R9, 1.925963033500011079e-08, R10 ;  /* 0x32a5706009097823 */ /* 0x000fe2000000000a */
[----:B------:R-:W-:Y:S01]  /*1c80*/  FFMA R12, R13, 1.4426950216293334961, -R12 ;  /* 0x3fb8aa3b0d0c7823 */ /* 0x000fe2000000080c */
[----:B------:R-:W-:Y:S01]  /*1c90*/  SHF.L.U32 R11, R8, 0x17, RZ ;  /* 0x00000017080b7819 */ /* 0x000fe200000006ff */
[----:B------:R-:W-:Y:S02]  /*1ca0*/  IMAD.SHL.U32 R7, R7, 0x800000, RZ ;  /* 0x0080000007077824 */ /* 0x000fe400078e00ff */
[----:B------:R-:W-:Y:S01]  /*1cb0*/  FFMA R12, R13, 1.925963033500011079e-08, R12 ;  /* 0x32a570600d0c7823 */ /* 0x000fe2000000000c */
[----:B------:R-:W1:Y:S08]  /*1cc0*/  MUFU.EX2 R6, R6 ;  /* 0x0000000600067308 */ /* 0x000e700000000800 */
[----:B------:R-:W2:Y:S01]  /*1cd0*/  MUFU.EX2 R9, R9 ;  /* 0x0000000900097308 */ /* 0x000ea20000000800 */
[----:B0-----:R-:W-:-:S07]  /*1ce0*/  FFMA R5, R5, R15, R0 ;  /* 0x0000000f05057223 */ /* 0x001fce0000000000 */
[----:B------:R-:W0:Y:S01]  /*1cf0*/  MUFU.EX2 R12, R12 ;  /* 0x0000000c000c7308 */ /* 0x000e220000000800 */
[----:B-1----:R-:W-:-:S04]  /*1d00*/  FFMA R4, R4, R6, R5 ;  /* 0x0000000604047223 */ /* 0x002fc80000000005 */
[----:B--2---:R-:W-:-:S04]  /*1d10*/  FFMA R4, R11, R9, R4 ;  /* 0x000000090b047223 */ /* 0x004fc80000000004 */
[----:B0-----:R-:W-:-:S07]  /*1d20*/  FFMA R0, R7, R12, R4 ;  /* 0x0000000c07007223 */ /* 0x001fce0000000004 */
.L_x_16:
[----:B------:R-:W-:Y:S05]  /*1d30*/  BRA.U !UP1, `(.L_x_15) ;  /* 0x0000000109d47547 */ /* 0x000fea000b800000 */
[----:B------:R-:W-:Y:S02]  /*1d40*/  UISETP.NE.U32.AND UP1, UPT, UR7, 0x1, UPT ;  /* 0x000000010700788c */ /* 0x000fe4000bf25070 */
[----:B------:R-:W-:Y:S02]  /*1d50*/  ULOP3.LUT UR6, UR8, 0x1, URZ, 0xc0, !UPT ;  /* 0x0000000108067892 */ /* 0x000fe4000f8ec0ff */
[----:B------:R-:W-:Y:S02]  /*1d60*/  UISETP.NE.AND.EX UP1, UPT, URZ, URZ, UPT, UP1 ;  /* 0x000000ffff00728c */ /* 0x000fe4000bf25310 */
[----:B------:R-:W-:-:S04]  /*1d70*/  UISETP.NE.U32.AND UP0, UPT, UR6, 0x1, UPT ;  /* 0x000000010600788c */ /* 0x000fc8000bf05070 */
[----:B------:R-:W-:-:S03]  /*1d80*/  UISETP.NE.U32.AND.EX UP0, UPT, URZ, URZ, UPT, UP0 ;  /* 0x000000ffff00728c */ /* 0x000fc6000bf05100 */
[----:B------:R-:W-:Y:S08]  /*1d90*/  BRA.U !UP1, `(.L_x_17) ;  /* 0x0000000109747547 */ /* 0x000ff0000b800000 */
[----:B------:R-:W0:Y:S01]  /*1da0*/  LDCU.64 UR6, c[0x0][0x388] ;  /* 0x00007100ff0677ac */ /* 0x000e220008000a00 */
[----:B------:R-:W-:-:S04]  /*1db0*/  IADD3 R5, P0, PT, R24, UR4, RZ ;  /* 0x0000000418057c10 */ /* 0x000fc8000ff1e0ff */
[----:B------:R-:W-:Y:S02]  /*1dc0*/  IADD3.X R6, PT, PT, R18, UR5, RZ, P0, !PT ;  /* 0x0000000512067c10 */ /* 0x000fe400087fe4ff */
[----:B0-----:R-:W-:-:S04]  /*1dd0*/  LEA R4, P0, R5, UR6, 0x2 ;  /* 0x0000000605047c11 */ /* 0x001fc8000f8010ff */
[----:B------:R-:W-:-:S05]  /*1de0*/  LEA.HI.X R5, R5, UR7, R6, 0x2, P0 ;  /* 0x0000000705057c11 */ /* 0x000fca00080f1406 */
[----:B------:R-:W2:Y:S04]  /*1df0*/  LDG.E R6, desc[UR36][R4.64] ;  /* 0x0000002404067981 */ /* 0x000ea8000c1e1900 */
[----:B------:R-:W3:Y:S01]  /*1e00*/  LDG.E R10, desc[UR36][R4.64+0x4] ;  /* 0x00000424040a7981 */ /* 0x000ee2000c1e1900 */
[----:B------:R-:W-:Y:S01]  /*1e10*/  IMAD.MOV.U32 R7, RZ, RZ, 0x3bbb989d ;  /* 0x3bbb989dff077424 */ /* 0x000fe200078e00ff */
[----:B------:R-:W-:Y:S01]  /*1e20*/  UIADD3 UR4, UP1, UPT, UR4, 0x2, URZ ;  /* 0x0000000204047890 */ /* 0x000fe2000ff3e0ff */
[----:B------:R-:W-:-:S03]  /*1e30*/  IMAD.MOV.U32 R9, RZ, RZ, 0x437c0000 ;  /* 0x437c0000ff097424 */ /* 0x000fc600078e00ff */
[----:B------:R-:W-:Y:S01]  /*1e40*/  UIADD3.X UR5, UPT, UPT, URZ, UR5, URZ, UP1, !UPT ;  /* 0x00000005ff057290 */ /* 0x000fe20008ffe4ff */
[----:B--2---:R-:W-:-:S04]  /*1e50*/  FADD R6, R6, -R3 ;  /* 0x8000000306067221 */ /* 0x004fc80000000000 */
[----:B------:R-:W-:Y:S01]  /*1e60*/  FFMA.SAT R8, R6, R7, 0.5 ;  /* 0x3f00000006087423 */ /* 0x000fe20000002007 */
[----:B---3--:R-:W-:-:S03]  /*1e70*/  FADD R10, R10, -R3 ;  /* 0x800000030a0a7221 */ /* 0x008fc60000000000 */
[----:B------:R-:W-:Y:S01]  /*1e80*/  FFMA.RM R8, R8, R9, 12582913 ;  /* 0x4b40000108087423 */ /* 0x000fe20000004009 */
[----:B------:R-:W-:-:S03]  /*1e90*/  FFMA.SAT R12, R10, R7, 0.5 ;  /* 0x3f0000000a0c7423 */ /* 0x000fc60000002007 */
[----:B------:R-:W-:Y:S01]  /*1ea0*/  FADD R7, R8, -12583039 ;  /* 0xcb40007f08077421 */ /* 0x000fe20000000000 */
[----:B------:R-:W-:-:S03]  /*1eb0*/  FFMA.RM R12, R12, R9, 12582913 ;  /* 0x4b4000010c0c7423 */ /* 0x000fc60000004009 */
[----:B------:R-:W-:Y:S01]  /*1ec0*/  FFMA R7, R6, 1.4426950216293334961, -R7 ;  /* 0x3fb8aa3b06077823 */ /* 0x000fe20000000807 */
[C---:B------:R-:W-:Y:S01]  /*1ed0*/  FADD R5, R12.reuse, -12583039 ;  /* 0xcb40007f0c057421 */ /* 0x040fe20000000000 */
[----:B------:R-:W-:Y:S02]  /*1ee0*/  IMAD.SHL.U32 R9, R12, 0x800000, RZ ;  /* 0x008000000c097824 */ /* 0x000fe400078e00ff */
[----:B------:R-:W-:Y:S01]  /*1ef0*/  FFMA R7, R6, 1.925963033500011079e-08, R7 ;  /* 0x32a5706006077823 */ /* 0x000fe20000000007 */
[----:B------:R-:W-:-:S04]  /*1f00*/  FFMA R5, R10, 1.4426950216293334961, -R5 ;  /* 0x3fb8aa3b0a057823 */ /* 0x000fc80000000805 */
[----:B------:R-:W-:Y:S01]  /*1f10*/  FFMA R10, R10, 1.925963033500011079e-08, R5 ;  /* 0x32a570600a0a7823 */ /* 0x000fe20000000005 */
[----:B------:R-:W0:Y:S01]  /*1f20*/  MUFU.EX2 R7, R7 ;  /* 0x0000000700077308 */ /* 0x000e220000000800 */
[----:B------:R-:W-:-:S07]  /*1f30*/  SHF.L.U32 R5, R8, 0x17, RZ ;  /* 0x0000001708057819 */ /* 0x000fce00000006ff */
[----:B------:R-:W1:Y:S01]  /*1f40*/  MUFU.EX2 R10, R10 ;  /* 0x0000000a000a7308 */ /* 0x000e620000000800 */
[----:B0-----:R-:W-:-:S04]  /*1f50*/  FFMA R0, R5, R7, R0 ;  /* 0x0000000705007223 */ /* 0x001fc80000000000 */
[----:B-1----:R-:W-:-:S07]  /*1f60*/  FFMA R0, R9, R10, R0 ;  /* 0x0000000a09007223 */ /* 0x002fce0000000000 */
.L_x_17:
[----:B------:R-:W-:Y:S05]  /*1f70*/  BRA.U UP0, `(.L_x_15) ;  /* 0x0000000100447547 */ /* 0x000fea000b800000 */
[----:B------:R-:W0:Y:S01]  /*1f80*/  LDCU.64 UR6, c[0x0][0x388] ;  /* 0x00007100ff0677ac */ /* 0x000e220008000a00 */
[----:B------:R-:W-:-:S04]  /*1f90*/  IADD3 R5, P0, PT, R24, UR4, RZ ;  /* 0x0000000418057c10 */ /* 0x000fc8000ff1e0ff */
[----:B------:R-:W-:Y:S02]  /*1fa0*/  IADD3.X R6, PT, PT, R18, UR5, RZ, P0, !PT ;  /* 0x0000000512067c10 */ /* 0x000fe400087fe4ff */
[----:B0-----:R-:W-:-:S04]  /*1fb0*/  LEA R4, P0, R5, UR6, 0x2 ;  /* 0x0000000605047c11 */ /* 0x001fc8000f8010ff */
[----:B------:R-:W-:-:S05]  /*1fc0*/  LEA.HI.X R5, R5, UR7, R6, 0x2, P0 ;  /* 0x0000000705057c11 */ /* 0x000fca00080f1406 */
[----:B------:R-:W2:Y:S01]  /*1fd0*/  LDG.E R4, desc[UR36][R4.64] ;  /* 0x0000002404047981 */ /* 0x000ea2000c1e1900 */
[----:B------:R-:W-:Y:S02]  /*1fe0*/  IMAD.MOV.U32 R6, RZ, RZ, 0x3bbb989d ;  /* 0x3bbb989dff067424 */ /* 0x000fe400078e00ff */
[----:B------:R-:W-:Y:S02]  /*1ff0*/  IMAD.MOV.U32 R7, RZ, RZ, 0x437c0000 ;  /* 0x437c0000ff077424 */ /* 0x000fe400078e00ff */
[----:B--2---:R-:W-:-:S04]  /*2000*/  FADD R3, R4, -R3 ;  /* 0x8000000304037221 */ /* 0x004fc80000000000 */
[----:B------:R-:W-:-:S04]  /*2010*/  FFMA.SAT R6, R3, R6, 0.5 ;  /* 0x3f00000003067423 */ /* 0x000fc80000002006 */
[----:B------:R-:W-:-:S04]  /*2020*/  FFMA.RM R6, R6, R7, 12582913 ;  /* 0x4b40000106067423 */ /* 0x000fc80000004007 */
[----:B------:R-:W-:-:S04]  /*2030*/  FADD R8, R6, -12583039 ;  /* 0xcb40007f06087421 */ /* 0x000fc80000000000 */
[----:B------:R-:W-:-:S04]  /*2040*/  FFMA R8, R3, 1.4426950216293334961, -R8 ;  /* 0x3fb8aa3b03087823 */ /* 0x000fc80000000808 */
[----:B------:R-:W-:Y:S01]  /*2050*/  FFMA R8, R3, 1.925963033500011079e-08, R8 ;  /* 0x32a5706003087823 */ /* 0x000fe20000000008 */
[----:B------:R-:W-:-:S05]  /*2060*/  SHF.L.U32 R3, R6, 0x17, RZ ;  /* 0x0000001706037819 */ /* 0x000fca00000006ff */
[----:B------:R-:W0:Y:S02]  /*2070*/  MUFU.EX2 R8, R8 ;  /* 0x0000000800087308 */ /* 0x000e240000000800 */
[----:B0-----:R-:W-:-:S07]  /*2080*/  FFMA R0, R3, R8, R0 ;  /* 0x0000000803007223 */ /* 0x001fce0000000000 */
.L_x_15:
[----:B------:R-:W0:Y:S01]  /*2090*/  S2UR UR5, SR_CgaCtaId ;  /* 0x00000000000579c3 */ /* 0x000e220000008800 */
[----:B------:R-:W1:Y:S01]  /*20a0*/  F2F.F64.F32 R10, R0 ;  /* 0x00000000000a7310 */ /* 0x000e620000201800 */
[----:B------:R-:W-:Y:S01]  /*20b0*/  UMOV UR4, 0x400 ;  /* 0x0000040000047882 */ /* 0x000fe20000000000 */
[----:B------:R-:W-:Y:S01]  /*20c0*/  MOV R12, 0x0 ;  /* 0x00000000000c7802 */ /* 0x000fe20000000f00 */
[----:B------:R-:W-:Y:S01]  /*20d0*/  IMAD.MOV.U32 R8, RZ, RZ, R19 ;  /* 0x000000ffff087224 */ /* 0x000fe200078e0013 */
[----:B------:R-:W2:Y:S01]  /*20e0*/  LDCU.64 UR6, c[0x4][0x8] ;  /* 0x01000100ff0677ac */ /* 0x000ea20008000a00 */
[----:B------:R-:W-:Y:S02]  /*20f0*/  IMAD.MOV.U32 R9, RZ, RZ, RZ ;  /* 0x000000ffff097224 */ /* 0x000fe400078e00ff */
[----:B------:R-:W-:Y:S01]  /*2100*/  IMAD.MOV.U32 R6, RZ, RZ, R2 ;  /* 0x000000ffff067224 */ /* 0x000fe200078e0002 */
[----:B------:R-:W3:Y:S01]  /*2110*/  LDC.64 R12, c[0x4][R12] ;  /* 0x010000000c0c7b82 */ /* 0x000ee20000000a00 */
[----:B------:R-:W-:Y:S01]  /*2120*/  IMAD.MOV.U32 R7, RZ, RZ, R16 ;  /* 0x000000ffff077224 */ /* 0x000fe200078e0010 */
[----:B-1----:R1:W-:Y:S01]  /*2130*/  STL.128 [R1], R8 ;  /* 0x0000000801007387 */ /* 0x0023e20000100c00 */
[----:B--2---:R-:W-:Y:S01]  /*2140*/  IMAD.U32 R4, RZ, RZ, UR6 ;  /* 0x00000006ff047e24 */ /* 0x004fe2000f8e00ff */
[----:B0-----:R-:W-:Y:S01]  /*2150*/  ULEA UR4, UR5, UR4, 0x18 ;  /* 0x0000000405047291 */ /* 0x001fe2000f8ec0ff */
[----:B------:R-:W-:-:S08]  /*2160*/  MOV R5, UR7 ;  /* 0x0000000700057c02 */ /* 0x000fd00008000f00 */
[----:B------:R1:W-:Y:S03]  /*2170*/  STS [UR4], R0 ;  /* 0x00000000ff007988 */ /* 0x0003e60008000804 */
[----:B------:R-:W-:-:S07]  /*2180*/  LEPC R20, `(.L_x_8) ;  /* 0x000000001014794e */ /* 0x000fce0000000000 */
[----:B-1-3--:R-:W-:Y:S05]  /*2190*/  CALL.ABS.NOINC R12 ;  /* 0x000000000c007343 */ /* 0x00afea0003c00000 */
.L_x_8:
[----:B------:R-:W1:Y:S01]  /*21a0*/  S2R R0, SR_TID.X ;  /* 0x0000000000007919 */ /* 0x000e620000002100 */
[----:B------:R-:W-:Y:S05]  /*21b0*/  WARPSYNC.ALL ;  /* 0x0000000000007948 */ /* 0x000fea0003800000 */
[----:B------:R-:W-:Y:S06]  /*21c0*/  BAR.SYNC.DEFER_BLOCKING 0x0 ;  /* 0x0000000000007b1d */ /* 0x000fec0000010000 */
[----:B------:R-:W-:Y:S01]  /*21d0*/  BSSY.RECONVERGENT B6, `(.L_x_18) ;  /* 0x0000014000067945 */ /* 0x000fe20003800200 */
[----:B-1----:R-:W-:-:S13]  /*21e0*/  ISETP.NE.AND P0, PT, R0, RZ, PT ;  /* 0x000000ff0000720c */ /* 0x002fda0003f05270 */
[----:B------:R-:W-:Y:S05]  /*21f0*/  @P0 BRA `(.L_x_19) ;  /* 0x0000000000440947 */ /* 0x000fea0003800000 */
[----:B------:R-:W1:Y:S01]  /*2200*/  S2UR UR5, SR_CgaCtaId ;  /* 0x00000000000579c3 */ /* 0x000e620000008800 */
[----:B------:R-:W-:Y:S01]  /*2210*/  UMOV UR4, 0x400 ;  /* 0x0000040000047882 */ /* 0x000fe20000000000 */
[----:B------:R-:W-:Y:S01]  /*2220*/  HFMA2 R9, -RZ, RZ, 0, 0 ;  /* 0x00000000ff097431 */ /* 0x000fe200000001ff */
[----:B------:R-:W-:Y:S01]  /*2230*/  MOV R12, 0x0 ;  /* 0x00000000000c7802 */ /* 0x000fe20000000f00 */
[----:B------:R-:W-:Y:S01]  /*2240*/  IMAD.MOV.U32 R8, RZ, RZ, R19 ;  /* 0x000000ffff087224 */ /* 0x000fe200078e0013 */
[----:B0-----:R-:W-:Y:S01]  /*2250*/  MOV R7, R16 ;  /* 0x0000001000077202 */ /* 0x001fe20000000f00 */
[----:B------:R-:W-:-:S03]  /*2260*/  IMAD.MOV.U32 R6, RZ, RZ, R2 ;  /* 0x000000ffff067224 */ /* 0x000fc600078e0002 */
[----:B------:R-:W0:Y:S01]  /*2270*/  LDC.64 R12, c[0x4][R12] ;  /* 0x010000000c0c7b82 */ /* 0x000e220000000a00 */
[----:B-1----:R-:W-:-:S09]  /*2280*/  ULEA UR4, UR5, UR4, 0x18 ;  /* 0x0000000405047291 */ /* 0x002fd2000f8ec0ff */
[----:B------:R-:W1:Y:S02]  /*2290*/  LDS R10, [UR4] ;  /* 0x00000004ff0a7984 */ /* 0x000e640008000800 */
[----:B------:R-:W2:Y:S02]  /*22a0*/  LDCU.64 UR4, c[0x4][0x8] ;  /* 0x01000100ff0477ac */ /* 0x000ea40008000a00 */
[----:B--2---:R-:W-:Y:S02]  /*22b0*/  IMAD.U32 R4, RZ, RZ, UR4 ;  /* 0x00000004ff047e24 */ /* 0x004fe4000f8e00ff */
[----:B------:R-:W-:Y:S01]  /*22c0*/  IMAD.U32 R5, RZ, RZ, UR5 ;  /* 0x00000005ff057e24 */ /* 0x000fe2000f8e00ff */
[----:B-1----:R-:W1:Y:S02]  /*22d0*/  F2F.F64.F32 R10, R10 ;  /* 0x0000000a000a7310 */ /* 0x002e640000201800 */
[----:B01----:R1:W-:Y:S04]  /*22e0*/  STL.128 [R1], R8 ;  /* 0x0000000801007387 */ /* 0x0033e80000100c00 */
[----:B------:R-:W-:-:S07]  /*22f0*/  LEPC R20, `(.L_x_19) ;  /* 0x000000001014794e */ /* 0x000fce0000000000 */
[----:B-1----:R-:W-:Y:S05]  /*2300*/  CALL.ABS.NOINC R12 ;  /* 0x000000000c007343 */ /* 0x002fea0003c00000 */
.L_x_19:
[----:B------:R-:W-:Y:S05]  /*2310*/  BSYNC.RECONVERGENT B6 ;  /* 0x0000000000067941 */ /* 0x000fea0003800200 */
.L_x_18:
[----:B------:R-:W1:Y:S01]  /*2320*/  LDC.64 R4, c[0x0][0x3a8] ;  /* 0x0000ea00ff047b82 */ /* 0x000e620000000a00 */
[----:B------:R-:W-:Y:S02]  /*2330*/  IMAD.MOV.U32 R28, RZ, RZ, RZ ;  /* 0x000000ffff1c7224 */ /* 0x000fe400078e00ff */
[----:B0-----:R-:W-:-:S05]  /*2340*/  IMAD.MOV.U32 R3, RZ, RZ, RZ ;  /* 0x000000ffff037224 */ /* 0x001fca00078e00ff */
[----:B------:R-:W0:Y:S01]  /*2350*/  LDC.64 R6, c[0x0][0x3b0] ;  /* 0x0000ec00ff067b82 */ /* 0x000e220000000a00 */
[C---:B-1----:R-:W-:Y:S02]  /*2360*/  ISETP.GE.U32.AND P0, PT, R4.reuse, 0x8, PT ;  /* 0x000000080400780c */ /* 0x042fe40003f06070 */
[----:B------:R-:W-:Y:S02]  /*2370*/  LOP3.LUT R0, R4, 0x7, RZ, 0xc0, !PT ;  /* 0x0000000704007812 */ /* 0x000fe400078ec0ff */
[----:B------:R-:W-:Y:S01]  /*2380*/  ISETP.GE.U32.AND.EX P1, PT, R5, RZ, PT, P0 ;  /* 0x000000ff0500720c */ /* 0x000fe20003f26100 */
[----:B------:R-:W-:Y:S01]  /*2390*/  IMAD.MOV.U32 R5, RZ, RZ, RZ ;  /* 0x000000ffff057224 */ /* 0x000fe200078e00ff */
[----:B------:R-:W-:-:S04]  /*23a0*/  ISETP.NE.U32.AND P2, PT, R0, RZ, PT ;  /* 0x000000ff0000720c */ /* 0x000fc80003f45070 */
[----:B------:R-:W-:-:S07]  /*23b0*/  ISETP.NE.AND.EX P0, PT, RZ, RZ, PT, P2 ;  /* 0x000000ffff00720c */ /* 0x000fce0003f05320 */
[----:B0-----:R-:W-:Y:S06]  /*23c0*/  @!P1 BRA `(.L_x_20) ;  /* 0x00000004001c9947 */ /* 0x001fec0003800000 */
[----:B------:R-:W0:Y:S01]  /*23d0*/  LDCU.64 UR4, c[0x0][0x3a0] ;  /* 0x00007400ff0477ac */ /* 0x000e220008000a00 */
[----:B------:R-:W-:Y:S01]  /*23e0*/  SHF.L.U32 R29, R7, 0x2, RZ ;  /* 0x00000002071d7819 */ /* 0x000fe200000006ff */
[----:B------:R-:W-:Y:S01]  /*23f0*/  IMAD.WIDE.U32 R8, R6, 0x4, RZ ;  /* 0x0000000406087825 */ /* 0x000fe200078e00ff */
[----:B------:R-:W-:Y:S01]  /*2400*/  LOP3.LUT R3, R4, 0xfffffff8, RZ, 0xc0, !PT ;  /* 0xfffffff804037812 */ /* 0x000fe200078ec0ff */
[----:B------:R-:W1:Y:S01]  /*2410*/  LDCU.64 UR6, c[0x0][0x388] ;  /* 0x00007100ff0677ac */ /* 0x000e620008000a00 */
[----:B------:R-:W-:Y:S01]  /*2420*/  BSSY.RECONVERGENT B0, `(.L_x_20) ;  /* 0x0000041000007945 */ /* 0x000fe20003800200 */
[----:B------:R-:W-:Y:S01]  /*2430*/  SHF.L.U64.HI R21, R6, 0x5, R7 ;  /* 0x0000000506157819 */ /* 0x000fe20000010207 */
[----:B------:R-:W-:Y:S01]  /*2440*/  IMAD.MOV.U32 R28, RZ, RZ, RZ ;  /* 0x000000ffff1c7224 */ /* 0x000fe200078e00ff */
[----:B------:R-:W2:Y:S01]  /*2450*/  LDCU UR8, c[0x0][0x3ac] ;  /* 0x00007580ff0877ac */ /* 0x000ea20008000800 */
[----:B------:R-:W-:Y:S01]  /*2460*/  IMAD.IADD R29, R9, 0x1, R29 ;  /* 0x00000001091d7824 */ /* 0x000fe200078e021d */
[----:B------:R-:W-:-:S02]  /*2470*/  MOV R2, R3 ;  /* 0x0000000300027202 */ /* 0x000fc40000000f00 */
[----:B0-----:R-:W-:Y:S02]  /*2480*/  LEA R19, P1, R22, UR4, 0x2 ;  /* 0x0000000416137c11 */ /* 0x001fe4000f8210ff */
[----:B-1----:R-:W-:Y:S02]  /*2490*/  LEA R12, P2, R24, UR6, 0x2 ;  /* 0x00000006180c7c11 */ /* 0x002fe4000f8410ff */
[----:B------:R-:W-:Y:S02]  /*24a0*/  LEA.HI.X R16, R22, UR5, RZ, 0x2, P1 ;  /* 0x0000000516107c11 */ /* 0x000fe400088f14ff */
[----:B------:R-:W-:Y:S01]  /*24b0*/  LEA.HI.X R13, R24, UR7, R18, 0x2, P2 ;  /* 0x00000007180d7c11 */ /* 0x000fe200090f1412 */
[----:B--2---:R-:W-:Y:S01]  /*24c0*/  IMAD.U32 R5, RZ, RZ, UR8 ;  /* 0x00000008ff057e24 */ /* 0x004fe2000f8e00ff */
[----:B------:R-:W-:Y:S01]  /*24d0*/  IADD3 R12, P1, PT, R12, 0x10, RZ ;  /* 0x000000100c0c7810 */ /* 0x000fe20007f3e0ff */
[----:B------:R-:W-:-:S04]  /*24e0*/  IMAD.U32 R20, RZ, RZ, UR8 ;  /* 0x00000008ff147e24 */ /* 0x000fc8000f8e00ff */
[----:B------:R-:W-:-:S08]  /*24f0*/  IMAD.X R13, RZ, RZ, R13, P1 ;  /* 0x000000ffff0d7224 */ /* 0x000fd000008e060d */
.L_x_21:
[----:B------:R-:W-:Y:S01]  /*2500*/  IMAD.MOV.U32 R10, RZ, RZ, R19 ;  /* 0x000000ffff0a7224 */ /* 0x000fe200078e0013 */
[----:B------:R-:W-:-:S05]  /*2510*/  MOV R11, R16 ;  /* 0x00000010000b7202 */ /* 0x000fca0000000f00 */
[----:B------:R0:W2:Y:S02]  /*2520*/  LDG.E.CONSTANT R14, desc[UR36][R10.64] ;  /* 0x000000240a0e7981 */ /* 0x0000a4000c1e9900 */
[----:B0-----:R-:W-:Y:S02]  /*2530*/  IMAD.MOV.U32 R10, RZ, RZ, R12 ;  /* 0x000000ffff0a7224 */ /* 0x001fe400078e000c */
[----:B------:R-:W-:-:S05]  /*2540*/  IMAD.MOV.U32 R11, RZ, RZ, R13 ;  /* 0x000000ffff0b7224 */ /* 0x000fca00078e000d */
[----:B------:R-:W2:Y:S02]  /*2550*/  LDG.E R13, desc[UR36][R10.64+-0x10] ;  /* 0xfffff0240a0d7981 */ /* 0x000ea4000c1e1900 */
[----:B--2---:R-:W-:Y:S01]  /*2560*/  FFMA R28, R13, R14, R28 ;  /* 0x0000000e0d1c7223 */ /* 0x004fe2000000001c */
[----:B------:R-:W-:Y:S01]  /*2570*/  IADD3 R14, P1, PT, R19, R8, RZ ;  /* 0x00000008130e7210 */ /* 0x000fe20007f3e0ff */
[----:B------:R-:W2:Y:S04]  /*2580*/  LDG.E R13, desc[UR36][R10.64+-0xc] ;  /* 0xfffff4240a0d7981 */ /* 0x000ea8000c1e1900 */
[----:B------:R-:W-:-:S05]  /*2590*/  IMAD.X R15, R16, 0x1, R29, P1 ;  /* 0x00000001100f7824 */ /* 0x000fca00008e061d */
[----:B------:R-:W2:Y:S02]  /*25a0*/  LDG.E.CONSTANT R12, desc[UR36][R14.64] ;  /* 0x000000240e0c7981 */ /* 0x000ea4000c1e9900 */
[----:B--2---:R-:W-:Y:S01]  /*25b0*/  FFMA R28, R13, R12, R28 ;  /* 0x0000000c0d1c7223 */ /* 0x004fe2000000001c */
[----:B------:R-:W-:-:S04]  /*25c0*/  IADD3 R12, P1, PT, R14, R8, RZ ;  /* 0x000000080e0c7210 */ /* 0x000fc80007f3e0ff */
[----:B------:R-:W-:Y:S02]  /*25d0*/  IADD3.X R13, PT, PT, R15, R29, RZ, P1, !PT ;  /* 0x0000001d0f0d7210 */ /* 0x000fe40000ffe4ff */
[----:B------:R-:W2:Y:S04]  /*25e0*/  LDG.E R15, desc[UR36][R10.64+-0x8] ;  /* 0xfffff8240a0f7981 */ /* 0x000ea8000c1e1900 */
[----:B------:R0:W2:Y:S02]  /*25f0*/  LDG.E.CONSTANT R14, desc[UR36][R12.64] ;  /* 0x000000240c0e7981 */ /* 0x0000a4000c1e9900 */
[----:B0-----:R-:W-:-:S05]  /*2600*/  IADD3 R12, P1, PT, R12, R8, RZ ;  /* 0x000000080c0c7210 */ /* 0x001fca0007f3e0ff */
[----:B------:R-:W-:Y:S02]  /*2610*/  IMAD.X R13, R13, 0x1, R29, P1 ;  /* 0x000000010d0d7824 */ /* 0x000fe400008e061d */
[----:B--2---:R-:W-:-:S03]  /*2620*/  FFMA R28, R15, R14, R28 ;  /* 0x0000000e0f1c7223 */ /* 0x004fc6000000001c */
[----:B------:R-:W2:Y:S04]  /*2630*/  LDG.E.CONSTANT R14, desc[UR36][R12.64] ;  /* 0x000000240c0e7981 */ /* 0x000ea8000c1e9900 */
[----:B------:R-:W2:Y:S02]  /*2640*/  LDG.E R15, desc[UR36][R10.64+-0x4] ;  /* 0xfffffc240a0f7981 */ /* 0x000ea4000c1e1900 */
[----:B--2---:R-:W-:Y:S01]  /*2650*/  FFMA R28, R15, R14, R28 ;  /* 0x0000000e0f1c7223 */ /* 0x004fe2000000001c */
[----:B------:R-:W-:-:S05]  /*2660*/  IADD3 R14, P1, PT, R12, R8, RZ ;  /* 0x000000080c0e7210 */ /* 0x000fca0007f3e0ff */
[----:B------:R-:W-:Y:S02]  /*2670*/  IMAD.X R15, R13, 0x1, R29, P1 ;  /* 0x000000010d0f7824 */ /* 0x000fe400008e061d */
[----:B------:R-:W2:Y:S04]  /*2680*/  LDG.E R13, desc[UR36][R10.64] ;  /* 0x000000240a0d7981 */ /* 0x000ea8000c1e1900 */
        /* <DEDUP_REMOVED lines=15> */
[----:B------:R-:W2:Y:S01]  /*2780*/  LDG.E.CONSTANT R14, desc[UR36][R14.64] ;  /* 0x000000240e0e7981 */ /* 0x000ea2000c1e9900 */
[----:B------:R-:W-:-:S04]  /*2790*/  IADD3 R2, P1, PT, R2, -0x8, RZ ;  /* 0xfffffff802027810 */ /* 0x000fc80007f3e0ff */
[----:B------:R-:W-:Y:S02]  /*27a0*/  IADD3.X R20, PT, PT, R20, -0x1, RZ, P1, !PT ;  /* 0xffffffff14147810 */ /* 0x000fe40000ffe4ff */
[----:B------:R-:W-:-:S04]  /*27b0*/  ISETP.NE.U32.AND P1, PT, R2, RZ, PT ;  /* 0x000000ff0200720c */ /* 0x000fc80003f25070 */
[----:B------:R-:W-:Y:S02]  /*27c0*/  ISETP.NE.AND.EX P1, PT, R20, RZ, PT, P1 ;  /* 0x000000ff1400720c */ /* 0x000fe40003f25310 */
[----:B------:R-:W-:Y:S02]  /*27d0*/  LEA R19, P2, R6, R19, 0x5 ;  /* 0x0000001306137211 */ /* 0x000fe400078428ff */
[----:B------:R-:W-:-:S03]  /*27e0*/  IADD3 R12, P3, PT, R10, 0x20, RZ ;  /* 0x000000200a0c7810 */ /* 0x000fc60007f7e0ff */
[----:B------:R-:W-:Y:S02]  /*27f0*/  IMAD.X R16, R16, 0x1, R21, P2 ;  /* 0x0000000110107824 */ /* 0x000fe400010e0615 */
[----:B--2---:R-:W-:Y:S01]  /*2800*/  FFMA R28, R13, R14, R28 ;  /* 0x0000000e0d1c7223 */ /* 0x004fe2000000001c */
[----:B------:R-:W-:-:S03]  /*2810*/  IADD3.X R13, PT, PT, RZ, R11, RZ, P3, !PT ;  /* 0x0000000bff0d7210 */ /* 0x000fc60001ffe4ff */
[----:B------:R-:W-:Y:S05]  /*2820*/  @P1 BRA `(.L_x_21) ;  /* 0xfffffffc00341947 */ /* 0x000fea000383ffff */
[----:B------:R-:W-:Y:S05]  /*2830*/  BSYNC.RECONVERGENT B0 ;  /* 0x0000000000007941 */ /* 0x000fea0003800200 */
.L_x_20:
[----:B------:R-:W-:Y:S05]  /*2840*/  @!P0 BRA `(.L_x_22) ;  /* 0x0000000400688947 */ /* 0x000fea0003800000 */
[----:B------:R-:W-:Y:S02]  /*2850*/  ISETP.GE.U32.AND P0, PT, R0, 0x4, PT ;  /* 0x000000040000780c */ /* 0x000fe40003f06070 */
[----:B------:R-:W-:Y:S02]  /*2860*/  LOP3.LUT R2, R4, 0x3, RZ, 0xc0, !PT ;  /* 0x0000000304027812 */ /* 0x000fe400078ec0ff */
[----:B------:R-:W-:Y:S02]  /*2870*/  ISETP.GE.U32.AND.EX P1, PT, RZ, RZ, PT, P0 ;  /* 0x000000ffff00720c */ /* 0x000fe40003f26100 */
[----:B------:R-:W-:-:S04]  /*2880*/  ISETP.NE.U32.AND P2, PT, R2, RZ, PT ;  /* 0x000000ff0200720c */ /* 0x000fc80003f45070 */
[----:B------:R-:W-:-:S07]  /*2890*/  ISETP.NE.AND.EX P0, PT, RZ, RZ, PT, P2 ;  /* 0x000000ffff00720c */ /* 0x000fce0003f05320 */
[----:B------:R-:W-:Y:S06]  /*28a0*/  @!P1 BRA `(.L_x_23) ;  /* 0x00000000008c9947 */ /* 0x000fec0003800000 */
[----:B------:R-:W0:Y:S01]  /*28b0*/  LDCU.64 UR6, c[0x0][0x3a0] ;  /* 0x00007400ff0677ac */ /* 0x000e220008000a00 */
[----:B------:R-:W-:Y:S01]  /*28c0*/  IMAD R0, R5, R6, RZ ;  /* 0x0000000605007224 */ /* 0x000fe200078e02ff */
[----:B------:R-:W-:Y:S01]  /*28d0*/  SHF.L.U64.HI R15, R6, 0x2, R7 ;  /* 0x00000002060f7819 */ /* 0x000fe20000010207 */
[----:B------:R-:W-:Y:S01]  /*28e0*/  IMAD.MOV.U32 R23, RZ, RZ, RZ ;  /* 0x000000ffff177224 */ /* 0x000fe200078e00ff */
[----:B------:R-:W1:Y:S01]  /*28f0*/  LDCU.64 UR4, c[0x0][0x388] ;  /* 0x00007100ff0477ac */ /* 0x000e620008000a00 */
[C---:B------:R-:W-:Y:S01]  /*2900*/  IMAD R11, R3.reuse, R7, R0 ;  /* 0x00000007030b7224 */ /* 0x040fe200078e0200 */
[C---:B------:R-:W-:Y:S01]  /*2910*/  IADD3 R0, P1, PT, R3.reuse, R24, RZ ;  /* 0x0000001803007210 */ /* 0x040fe20007f3e0ff */
[----:B------:R-:W-:-:S04]  /*2920*/  IMAD.WIDE.U32 R8, R3, R6, R22 ;  /* 0x0000000603087225 */ /* 0x000fc800078e0016 */
[----:B------:R-:W-:Y:S01]  /*2930*/  IMAD.SHL.U32 R29, R6, 0x4, RZ ;  /* 0x00000004061d7824 */ /* 0x000fe200078e00ff */
[----:B------:R-:W-:Y:S02]  /*2940*/  IADD3 R9, PT, PT, R9, R11, RZ ;  /* 0x0000000b09097210 */ /* 0x000fe40007ffe0ff */
[----:B0-----:R-:W-:-:S04]  /*2950*/  LEA R20, P2, R8, UR6, 0x2 ;  /* 0x0000000608147c11 */ /* 0x001fc8000f8410ff */
[----:B------:R-:W-:Y:S01]  /*2960*/  LEA.HI.X R21, R8, UR7, R9, 0x2, P2 ;  /* 0x0000000708157c11 */ /* 0x000fe200090f1409 */
[----:B------:R-:W-:Y:S01]  /*2970*/  IMAD.X R9, R5, 0x1, R18, P1 ;  /* 0x0000000105097824 */ /* 0x000fe200008e0612 */
[C---:B-1----:R-:W-:Y:S02]  /*2980*/  LEA R8, P1, R0.reuse, UR4, 0x2 ;  /* 0x0000000400087c11 */ /* 0x042fe4000f8210ff */
[----:B------:R-:W-:Y:S02]  /*2990*/  IADD3 R10, P2, PT, R29, R20, RZ ;  /* 0x000000141d0a7210 */ /* 0x000fe40007f5e0ff */
[----:B------:R-:W-:Y:S01]  /*29a0*/  LEA.HI.X R9, R0, UR5, R9, 0x2, P1 ;  /* 0x0000000500097c11 */ /* 0x000fe200088f1409 */
[----:B------:R-:W2:Y:S01]  /*29b0*/  LDG.E.CONSTANT R20, desc[UR36][R20.64] ;  /* 0x0000002414147981 */ /* 0x000ea2000c1e9900 */
[----:B------:R-:W-:Y:S02]  /*29c0*/  IADD3.X R11, PT, PT, R15, R21, RZ, P2, !PT ;  /* 0x000000150f0b7210 */ /* 0x000fe400017fe4ff */
[-C--:B------:R-:W-:Y:S01]  /*29d0*/  IADD3 R12, P1, PT, R10, R29.reuse, RZ ;  /* 0x0000001d0a0c7210 */ /* 0x080fe20007f3e0ff */
[----:B------:R-:W2:Y:S04]  /*29e0*/  LDG.E R19, desc[UR36][R8.64] ;  /* 0x0000002408137981 */ /* 0x000ea8000c1e1900 */
[--C-:B------:R-:W-:Y:S01]  /*29f0*/  IMAD.X R13, R11, 0x1, R15.reuse, P1 ;  /* 0x000000010b0d7824 */ /* 0x100fe200008e060f */
[----:B------:R-:W-:Y:S01]  /*2a00*/  IADD3 R14, P1, PT, R12, R29, RZ ;  /* 0x0000001d0c0e7210 */ /* 0x000fe20007f3e0ff */
[----:B------:R-:W3:Y:S04]  /*2a10*/  LDG.E.CONSTANT R0, desc[UR36][R10.64] ;  /* 0x000000240a007981 */ /* 0x000ee8000c1e9900 */
[----:B------:R-:W3:Y:S01]  /*2a20*/  LDG.E R29, desc[UR36][R8.64+0x4] ;  /* 0x00000424081d7981 */ /* 0x000ee2000c1e1900 */
[----:B------:R-:W-:-:S03]  /*2a30*/  IMAD.X R15, R13, 0x1, R15, P1 ;  /* 0x000000010d0f7824 */ /* 0x000fc600008e060f */
[----:B------:R-:W4:Y:S04]  /*2a40*/  LDG.E R16, desc[UR36][R8.64+0x8] ;  /* 0x0000082408107981 */ /* 0x000f28000c1e1900 */
[----:B------:R-:W4:Y:S04]  /*2a50*/  LDG.E.CONSTANT R12, desc[UR36][R12.64] ;  /* 0x000000240c0c7981 */ /* 0x000f28000c1e9900 */
[----:B------:R-:W5:Y:S04]  /*2a60*/  LDG.E R10, desc[UR36][R8.64+0xc] ;  /* 0x00000c24080a7981 */ /* 0x000f68000c1e1900 */
[----:B------:R-:W5:Y:S01]  /*2a70*/  LDG.E.CONSTANT R14, desc[UR36][R14.64] ;  /* 0x000000240e0e7981 */ /* 0x000f62000c1e9900 */
[----:B------:R-:W-:-:S04]  /*2a80*/  IADD3 R3, P1, PT, R3, 0x4, RZ ;  /* 0x0000000403037810 */ /* 0x000fc80007f3e0ff */
[----:B------:R-:W-:Y:S01]  /*2a90*/  IADD3.X R5, PT, PT, RZ, R5, RZ, P1, !PT ;  /* 0x00000005ff057210 */ /* 0x000fe20000ffe4ff */
[----:B--2---:R-:W-:-:S04]  /*2aa0*/  FFMA R20, R19, R20, R28 ;  /* 0x0000001413147223 */ /* 0x004fc8000000001c */
[----:B---3--:R-:W-:-:S04]  /*2ab0*/  FFMA R29, R29, R0, R20 ;  /* 0x000000001d1d7223 */ /* 0x008fc80000000014 */
[----:B----4-:R-:W-:-:S04]  /*2ac0*/  FFMA R29, R16, R12, R29 ;  /* 0x0000000c101d7223 */ /* 0x010fc8000000001d */
[----:B-----5:R-:W-:-:S07]  /*2ad0*/  FFMA R28, R10, R14, R29 ;  /* 0x0000000e0a1c7223 */ /* 0x020fce000000001d */
.L_x_23:
[----:B------:R-:W-:Y:S05]  /*2ae0*/  @!P0 BRA `(.L_x_22) ;  /* 0x0000000000c08947 */ /* 0x000fea0003800000 */
[----:B------:R-:W-:Y:S02]  /*2af0*/  ISETP.NE.U32.AND P0, PT, R2, 0x1, PT ;  /* 0x000000010200780c */ /* 0x000fe40003f05070 */
[----:B------:R-:W-:Y:S02]  /*2b00*/  LOP3.LUT R4, R4, 0x1, RZ, 0xc0, !PT ;  /* 0x0000000104047812 */ /* 0x000fe400078ec0ff */
[----:B------:R-:W-:Y:S02]  /*2b10*/  ISETP.NE.AND.EX P1, PT, RZ, RZ, PT, P0 ;  /* 0x000000ffff00720c */ /* 0x000fe40003f25300 */
[----:B------:R-:W-:-:S04]  /*2b20*/  ISETP.NE.U32.AND P2, PT, R4, 0x1, PT ;  /* 0x000000010400780c */ /* 0x000fc80003f45070 */
[----:B------:R-:W-:-:S07]  /*2b30*/  ISETP.NE.U32.AND.EX P0, PT, RZ, RZ, PT, P2 ;  /* 0x000000ffff00720c */ /* 0x000fce0003f05120 */
[----:B------:R-:W-:Y:S06]  /*2b40*/  @!P1 BRA `(.L_x_24) ;  /* 0x0000000000609947 */ /* 0x000fec0003800000 */
[----:B------:R-:W0:Y:S01]  /*2b50*/  LDCU.64 UR4, c[0x0][0x388] ;  /* 0x00007100ff0477ac */ /* 0x000e220008000a00 */
[----:B------:R-:W-:Y:S01]  /*2b60*/  IMAD R2, R5, R6, RZ ;  /* 0x0000000605027224 */ /* 0x000fe200078e02ff */
[----:B------:R-:W-:Y:S01]  /*2b70*/  IADD3 R0, P1, PT, R3, R24, RZ ;  /* 0x0000001803007210 */ /* 0x000fe20007f3e0ff */
[----:B------:R-:W-:Y:S01]  /*2b80*/  IMAD.MOV.U32 R12, RZ, RZ, R22 ;  /* 0x000000ffff0c7224 */ /* 0x000fe200078e0016 */
[----:B------:R-:W1:Y:S01]  /*2b90*/  LDCU.64 UR6, c[0x0][0x3a0] ;  /* 0x00007400ff0677ac */ /* 0x000e620008000a00 */
[----:B------:R-:W-:Y:S01]  /*2ba0*/  IMAD.MOV.U32 R13, RZ, RZ, RZ ;  /* 0x000000ffff0d7224 */ /* 0x000fe200078e00ff */
[----:B------:R-:W-:Y:S01]  /*2bb0*/  IADD3.X R9, PT, PT, R5, R18, RZ, P1, !PT ;  /* 0x0000001205097210 */ /* 0x000fe20000ffe4ff */
[C---:B------:R-:W-:Y:S02]  /*2bc0*/  IMAD R11, R3.reuse, R7, R2 ;  /* 0x00000007030b7224 */ /* 0x040fe400078e0202 */
[----:B------:R-:W-:-:S04]  /*2bd0*/  IMAD.WIDE.U32 R12, R3, R6, R12 ;  /* 0x00000006030c7225 */ /* 0x000fc800078e000c */
[----:B------:R-:W-:Y:S01]  /*2be0*/  IMAD.IADD R11, R13, 0x1, R11 ;  /* 0x000000010d0b7824 */ /* 0x000fe200078e020b */
[----:B0-----:R-:W-:Y:S02]  /*2bf0*/  LEA R8, P1, R0, UR4, 0x2 ;  /* 0x0000000400087c11 */ /* 0x001fe4000f8210ff */
[----:B-1----:R-:W-:Y:S02]  /*2c00*/  LEA R10, P2, R12, UR6, 0x2 ;  /* 0x000000060c0a7c11 */ /* 0x002fe4000f8410ff */
[----:B------:R-:W-:Y:S02]  /*2c10*/  LEA.HI.X R9, R0, UR5, R9, 0x2, P1 ;  /* 0x0000000500097c11 */ /* 0x000fe400088f1409 */
[----:B------:R-:W-:Y:S02]  /*2c20*/  LEA.HI.X R11, R12, UR7, R11, 0x2, P2 ;  /* 0x000000070c0b7c11 */ /* 0x000fe400090f140b */
[C---:B------:R-:W-:Y:S01]  /*2c30*/  LEA R12, P1, R6.reuse, R10, 0x2 ;  /* 0x0000000a060c7211 */ /* 0x040fe200078210ff */
[----:B------:R-:W2:Y:S03]  /*2c40*/  LDG.E R15, desc[UR36][R8.64] ;  /* 0x00000024080f7981 */ /* 0x000ea6000c1e1900 */
[----:B------:R-:W-:Y:S01]  /*2c50*/  LEA.HI.X R13, R6, R11, R7, 0x2, P1 ;  /* 0x0000000b060d7211 */ /* 0x000fe200008f1407 */
[----:B------:R-:W2:Y:S04]  /*2c60*/  LDG.E.CONSTANT R10, desc[UR36][R10.64] ;  /* 0x000000240a0a7981 */ /* 0x000ea8000c1e9900 */
[----:B------:R-:W3:Y:S04]  /*2c70*/  LDG.E R0, desc[UR36][R8.64+0x4] ;  /* 0x0000042408007981 */ /* 0x000ee8000c1e1900 */
[----:B------:R-:W3:Y:S01]  /*2c80*/  LDG.E.CONSTANT R12, desc[UR36][R12.64] ;  /* 0x000000240c0c7981 */ /* 0x000ee2000c1e9900 */
[----:B------:R-:W-:-:S05]  /*2c90*/  IADD3 R3, P1, PT, R3, 0x2, RZ ;  /* 0x0000000203037810 */ /* 0x000fca0007f3e0ff */
[----:B------:R-:W-:Y:S02]  /*2ca0*/  IMAD.X R5, RZ, RZ, R5, P1 ;  /* 0x000000ffff057224 */ /* 0x000fe400008e0605 */
[----:B--2---:R-:W-:-:S04]  /*2cb0*/  FFMA R15, R15, R10, R28 ;  /* 0x0000000a0f0f7223 */ /* 0x004fc8000000001c */
[----:B---3--:R-:W-:-:S07]  /*2cc0*/  FFMA R28, R0, R12, R15 ;  /* 0x0000000c001c7223 */ /* 0x008fce000000000f */
.L_x_24:
[----:B------:R-:W-:Y:S05]  /*2cd0*/  @P0 BRA `(.L_x_22) ;  /* 0x0000000000440947 */ /* 0x000fea0003800000 */
[----:B------:R-:W0:Y:S01]  /*2ce0*/  LDCU.64 UR4, c[0x0][0x388] ;  /* 0x00007100ff0477ac */ /* 0x000e220008000a00 */
[----:B------:R-:W-:Y:S01]  /*2cf0*/  MOV R8, R22 ;  /* 0x0000001600087202 */ /* 0x000fe20000000f00 */
[----:B------:R-:W-:Y:S01]  /*2d00*/  IMAD R0, R5, R6, RZ ;  /* 0x0000000605007224 */ /* 0x000fe200078e02ff */
[C---:B------:R-:W-:Y:S01]  /*2d10*/  IADD3 R24, P0, PT, R3.reuse, R24, RZ ;  /* 0x0000001803187210 */ /* 0x040fe20007f1e0ff */
[----:B------:R-:W1:Y:S01]  /*2d20*/  LDCU.64 UR6, c[0x0][0x3a0] ;  /* 0x00007400ff0677ac */ /* 0x000e620008000a00 */
[----:B------:R-:W-:Y:S02]  /*2d30*/  IMAD.MOV.U32 R9, RZ, RZ, RZ ;  /* 0x000000ffff097224 */ /* 0x000fe400078e00ff */
[C---:B------:R-:W-:Y:S02]  /*2d40*/  IMAD R7, R3.reuse, R7, R0 ;  /* 0x0000000703077224 */ /* 0x040fe400078e0200 */
[----:B------:R-:W-:-:S04]  /*2d50*/  IMAD.WIDE.U32 R8, R3, R6, R8 ;  /* 0x0000000603087225 */ /* 0x000fc800078e0008 */
[----:B------:R-:W-:Y:S01]  /*2d60*/  IMAD.X R3, R5, 0x1, R18, P0 ;  /* 0x0000000105037824 */ /* 0x000fe200000e0612 */
[----:B------:R-:W-:Y:S02]  /*2d70*/  IADD3 R5, PT, PT, R9, R7, RZ ;  /* 0x0000000709057210 */ /* 0x000fe40007ffe0ff */
[----:B0-----:R-:W-:Y:S02]  /*2d80*/  LEA R2, P0, R24, UR4, 0x2 ;  /* 0x0000000418027c11 */ /* 0x001fe4000f8010ff */
[----:B-1----:R-:W-:Y:S02]  /*2d90*/  LEA R4, P1, R8, UR6, 0x2 ;  /* 0x0000000608047c11 */ /* 0x002fe4000f8210ff */
[----:B------:R-:W-:Y:S02]  /*2da0*/  LEA.HI.X R3, R24, UR5, R3, 0x2, P0 ;  /* 0x0000000518037c11 */ /* 0x000fe400080f1403 */
[----:B------:R-:W-:-:S04]  /*2db0*/  LEA.HI.X R5, R8, UR7, R5, 0x2, P1 ;  /* 0x0000000708057c11 */ /* 0x000fc800088f1405 */
[----:B------:R-:W2:Y:S04]  /*2dc0*/  LDG.E R3, desc[UR36][R2.64] ;  /* 0x0000002402037981 */ /* 0x000ea8000c1e1900 */
[----:B------:R-:W2:Y:S02]  /*2dd0*/  LDG.E.CONSTANT R4, desc[UR36][R4.64] ;  /* 0x0000002404047981 */ /* 0x000ea4000c1e9900 */
[----:B--2---:R-:W-:-:S07]  /*2de0*/  FFMA R28, R3, R4, R28 ;  /* 0x00000004031c7223 */ /* 0x004fce000000001c */
.L_x_22:
[----:B------:R-:W0:Y:S01]  /*2df0*/  LDCU.64 UR4, c[0x0][0x380] ;  /* 0x00007000ff0477ac */ /* 0x000e220008000a00 */
[----:B------:R-:W-:-:S05]  /*2e00*/  IADD3 R22, P0, PT, R22, R26, RZ ;  /* 0x0000001a16167210 */ /* 0x000fca0007f1e0ff */
[----:B------:R-:W-:Y:S01]  /*2e10*/  IMAD.X R17, RZ, RZ, R17, P0 ;  /* 0x000000ffff117224 */ /* 0x000fe200000e0611 */
[----:B0-----:R-:W-:-:S04]  /*2e20*/  LEA R2, P0, R22, UR4, 0x2 ;  /* 0x0000000416027c11 */ /* 0x001fc8000f8010ff */
[----:B------:R-:W-:-:S05]  /*2e30*/  LEA.HI.X R3, R22, UR5, R17, 0x2, P0 ;  /* 0x0000000516037c11 */ /* 0x000fca00080f1411 */
[----:B------:R-:W-:Y:S01]  /*2e40*/  STG.E desc[UR36][R2.64], R28 ;  /* 0x0000001c02007986 */ /* 0x000fe2000c101924 */
[----:B------:R-:W-:Y:S05]  /*2e50*/  EXIT ;  /* 0x000000000000794d */ /* 0x000fea0003800000 */
        .weak           $__internal_0_$__cuda_sm20_sqrt_rn_f32_slowpath
        .type           $__internal_0_$__cuda_sm20_sqrt_rn_f32_slowpath,@function
        .size           $__internal_0_$__cuda_sm20_sqrt_rn_f32_slowpath,($__internal_1_$__cuda_sm3x_div_rn_noftz_f32_slowpath - $__internal_0_$__cuda_sm20_sqrt_rn_f32_slowpath)
$__internal_0_$__cuda_sm20_sqrt_rn_f32_slowpath:
[----:B------:R-:W-:-:S13]  /*2e60*/  LOP3.LUT P0, RZ, R3, 0x7fffffff, RZ, 0xc0, !PT ;  /* 0x7fffffff03ff7812 */ /* 0x000fda000780c0ff */
[----:B------:R-:W-:Y:S01]  /*2e70*/  @!P0 IMAD.MOV.U32 R4, RZ, RZ, R3 ;  /* 0x000000ffff048224 */ /* 0x000fe200078e0003 */
[----:B------:R-:W-:Y:S06]  /*2e80*/  @!P0 BRA `(.L_x_25) ;  /* 0x0000000000448947 */ /* 0x000fec0003800000 */
[----:B------:R-:W-:-:S13]  /*2e90*/  FSETP.GEU.FTZ.AND P0, PT, R3, RZ, PT ;  /* 0x000000ff0300720b */ /* 0x000fda0003f1e000 */
[----:B------:R-:W-:Y:S01]  /*2ea0*/  @!P0 MOV R4, 0x7fffffff ;  /* 0x7fffffff00048802 */ /* 0x000fe20000000f00 */
[----:B------:R-:W-:Y:S06]  /*2eb0*/  @!P0 BRA `(.L_x_25) ;  /* 0x0000000000388947 */ /* 0x000fec0003800000 */
[----:B------:R-:W-:-:S13]  /*2ec0*/  FSETP.GTU.FTZ.AND P0, PT, |R3|, +INF , PT ;  /* 0x7f8000000300780b */ /* 0x000fda0003f1c200 */
[----:B------:R-:W-:Y:S01]  /*2ed0*/  @P0 FADD.FTZ R4, R3, 1 ;  /* 0x3f80000003040421 */ /* 0x000fe20000010000 */
[----:B------:R-:W-:Y:S06]  /*2ee0*/  @P0 BRA `(.L_x_25) ;  /* 0x00000000002c0947 */ /* 0x000fec0003800000 */
[----:B------:R-:W-:-:S13]  /*2ef0*/  FSETP.NEU.FTZ.AND P0, PT, |R3|, +INF , PT ;  /* 0x7f8000000300780b */ /* 0x000fda0003f1d200 */
[----:B------:R-:W-:Y:S01]  /*2f00*/  @!P0 IMAD.MOV.U32 R4, RZ, RZ, R3 ;  /* 0x000000ffff048224 */ /* 0x000fe200078e0003 */
[----:B------:R-:W-:Y:S06]  /*2f10*/  @!P0 BRA `(.L_x_25) ;  /* 0x0000000000208947 */ /* 0x000fec0003800000 */
[----:B------:R-:W-:-:S04]  /*2f20*/  FFMA R3, R3, 1.84467440737095516160e+19, RZ ;  /* 0x5f80000003037823 */ /* 0x000fc800000000ff */
[----:B------:R-:W0:Y:S02]  /*2f30*/  MUFU.RSQ R4, R3 ;  /* 0x0000000300047308 */ /* 0x000e240000001400 */
[----:B0-----:R-:W-:Y:S01]  /*2f40*/  FMUL.FTZ R6, R3, R4 ;  /* 0x0000000403067220 */ /* 0x001fe20000410000 */
[----:B------:R-:W-:-:S03]  /*2f50*/  FMUL.FTZ R4, R4, 0.5 ;  /* 0x3f00000004047820 */ /* 0x000fc60000410000 */
[----:B------:R-:W-:-:S04]  /*2f60*/  FADD.FTZ R7, -R6, -RZ ;  /* 0x800000ff06077221 */ /* 0x000fc80000010100 */
[----:B------:R-:W-:-:S04]  /*2f70*/  FFMA R7, R6, R7, R3 ;  /* 0x0000000706077223 */ /* 0x000fc80000000003 */
[----:B------:R-:W-:-:S04]  /*2f80*/  FFMA R4, R7, R4, R6 ;  /* 0x0000000407047223 */ /* 0x000fc80000000006 */
[----:B------:R-:W-:-:S07]  /*2f90*/  FMUL.FTZ R4, R4, 2.3283064365386962891e-10 ;  /* 0x2f80000004047820 */ /* 0x000fce0000410000 */
.L_x_25:
[----:B------:R-:W-:Y:S02]  /*2fa0*/  HFMA2 R7, -RZ, RZ, 0, 0 ;  /* 0x00000000ff077431 */ /* 0x000fe400000001ff */
[----:B------:R-:W-:-:S04]  /*2fb0*/  IMAD.MOV.U32 R6, RZ, RZ, R8 ;  /* 0x000000ffff067224 */ /* 0x000fc800078e0008 */
[----:B------:R-:W-:Y:S05]  /*2fc0*/  RET.REL.NODEC R6 `(_Z11spda_kernelPfS_S_S_S_mm) ;  /* 0xffffffd0060c7950 */ /* 0x000fea0003c3ffff */
        .weak           $__internal_1_$__cuda_sm3x_div_rn_noftz_f32_slowpath
        .type           $__internal_1_$__cuda_sm3x_div_rn_noftz_f32_slowpath,@function
        .size           $__internal_1_$__cuda_sm3x_div_rn_noftz_f32_slowpath,(.L_x_39 - $__internal_1_$__cuda_sm3x_div_rn_noftz_f32_slowpath)
$__internal_1_$__cuda_sm3x_div_rn_noftz_f32_slowpath:
[----:B------:R-:W-:Y:S01]  /*2fd0*/  SHF.R.U32.HI R8, RZ, 0x17, R4 ;  /* 0x00000017ff087819 */ /* 0x000fe20000011604 */
[----:B------:R-:W-:Y:S01]  /*2fe0*/  BSSY.RECONVERGENT B1, `(.L_x_26) ;  /* 0x0000062000017945 */ /* 0x000fe20003800200 */
[----:B------:R-:W-:Y:S02]  /*2ff0*/  SHF.R.U32.HI R3, RZ, 0x17, R5 ;  /* 0x00000017ff037819 */ /* 0x000fe40000011605 */
[----:B------:R-:W-:Y:S02]  /*3000*/  LOP3.LUT R8, R8, 0xff, RZ, 0xc0, !PT ;  /* 0x000000ff08087812 */ /* 0x000fe400078ec0ff */
[----:B------:R-:W-:-:S03]  /*3010*/  LOP3.LUT R9, R3, 0xff, RZ, 0xc0, !PT ;  /* 0x000000ff03097812 */ /* 0x000fc600078ec0ff */
[----:B------:R-:W-:Y:S02]  /*3020*/  VIADD R10, R8, 0xffffffff ;  /* 0xffffffff080a7836 */ /* 0x000fe40000000000 */
[----:B------:R-:W-:-:S03]  /*3030*/  VIADD R3, R9, 0xffffffff ;  /* 0xffffffff09037836 */ /* 0x000fc60000000000 */
[----:B------:R-:W-:-:S04]  /*3040*/  ISETP.GT.U32.AND P0, PT, R10, 0xfd, PT ;  /* 0x000000fd0a00780c */ /* 0x000fc80003f04070 */
[----:B------:R-:W-:-:S13]  /*3050*/  ISETP.GT.U32.OR P0, PT, R3, 0xfd, P0 ;  /* 0x000000fd0300780c */ /* 0x000fda0000704470 */
[----:B------:R-:W-:Y:S01]  /*3060*/  @!P0 MOV R7, RZ ;  /* 0x000000ff00078202 */ /* 0x000fe20000000f00 */
[----:B------:R-:W-:Y:S06]  /*3070*/  @!P0 BRA `(.L_x_27) ;  /* 0x00000000005c8947 */ /* 0x000fec0003800000 */
[----:B------:R-:W-:Y:S02]  /*3080*/  FSETP.GTU.FTZ.AND P0, PT, |R5|, +INF , PT ;  /* 0x7f8000000500780b */ /* 0x000fe40003f1c200 */
[----:B------:R-:W-:-:S04]  /*3090*/  FSETP.GTU.FTZ.AND P1, PT, |R4|, +INF , PT ;  /* 0x7f8000000400780b */ /* 0x000fc80003f3c200 */
[----:B------:R-:W-:-:S13]  /*30a0*/  PLOP3.LUT P0, PT, P0, P1, PT, 0xf8, 0x8f ;  /* 0x00000000008f781c */ /* 0x000fda0000703f70 */
[----:B------:R-:W-:Y:S05]  /*30b0*/  @P0 BRA `(.L_x_28) ;  /* 0x00000004004c0947 */ /* 0x000fea0003800000 */
[----:B------:R-:W-:-:S13]  /*30c0*/  LOP3.LUT P0, RZ, R4, 0x7fffffff, R5, 0xc8, !PT ;  /* 0x7fffffff04ff7812 */ /* 0x000fda000780c805 */
[----:B------:R-:W-:Y:S05]  /*30d0*/  @!P0 BRA `(.L_x_29) ;  /* 0x00000004003c8947 */ /* 0x000fea0003800000 */
[C---:B------:R-:W-:Y:S02]  /*30e0*/  FSETP.NEU.FTZ.AND P0, PT, |R5|.reuse, +INF , PT ;  /* 0x7f8000000500780b */ /* 0x040fe40003f1d200 */
[----:B------:R-:W-:Y:S02]  /*30f0*/  FSETP.NEU.FTZ.AND P2, PT, |R4|, +INF , PT ;  /* 0x7f8000000400780b */ /* 0x000fe40003f5d200 */
[----:B------:R-:W-:-:S11]  /*3100*/  FSETP.NEU.FTZ.AND P1, PT, |R5|, +INF , PT ;  /* 0x7f8000000500780b */ /* 0x000fd60003f3d200 */
[----:B------:R-:W-:Y:S05]  /*3110*/  @!P2 BRA !P0, `(.L_x_29) ;  /* 0x00000004002ca947 */ /* 0x000fea0004000000 */
[----:B------:R-:W-:-:S04]  /*3120*/  LOP3.LUT P0, RZ, R5, 0x7fffffff, RZ, 0xc0, !PT ;  /* 0x7fffffff05ff7812 */ /* 0x000fc8000780c0ff */
[----:B------:R-:W-:-:S13]  /*3130*/  PLOP3.LUT P0, PT, P2, P0, PT, 0x2f, 0xf2 ;  /* 0x0000000000f2781c */ /* 0x000fda0001700577 */
[----:B------:R-:W-:Y:S05]  /*3140*/  @P0 BRA `(.L_x_30) ;  /* 0x0000000400180947 */ /* 0x000fea0003800000 */
[----:B------:R-:W-:-:S04]  /*3150*/  LOP3.LUT P0, RZ, R4, 0x7fffffff, RZ, 0xc0, !PT ;  /* 0x7fffffff04ff7812 */ /* 0x000fc8000780c0ff */
[----:B------:R-:W-:-:S13]  /*3160*/  PLOP3.LUT P0, PT, P1, P0, PT, 0x2f, 0xf2 ;  /* 0x0000000000f2781c */ /* 0x000fda0000f00577 */
[----:B------:R-:W-:Y:S05]  /*3170*/  @P0 BRA `(.L_x_31) ;  /* 0x0000000400000947 */ /* 0x000fea0003800000 */
[----:B------:R-:W-:Y:S02]  /*3180*/  ISETP.GE.AND P0, PT, R3, RZ, PT ;  /* 0x000000ff0300720c */ /* 0x000fe40003f06270 */
[----:B------:R-:W-:-:S11]  /*3190*/  ISETP.GE.AND P1, PT, R10, RZ, PT ;  /* 0x000000ff0a00720c */ /* 0x000fd60003f26270 */
[----:B------:R-:W-:Y:S02]  /*31a0*/  @P0 IMAD.MOV.U32 R7, RZ, RZ, RZ ;  /* 0x000000ffff070224 */ /* 0x000fe400078e00ff */
[----:B------:R-:W-:Y:S01]  /*31b0*/  @!P0 FFMA R5, R5, 1.84467440737095516160e+19, RZ ;  /* 0x5f80000005058823 */ /* 0x000fe200000000ff */
[----:B------:R-:W-:Y:S02]  /*31c0*/  @!P0 IMAD.MOV.U32 R7, RZ, RZ, -0x40 ;  /* 0xffffffc0ff078424 */ /* 0x000fe400078e00ff */
[----:B------:R-:W-:-:S03]  /*31d0*/  @!P1 FFMA R4, R4, 1.84467440737095516160e+19, RZ ;  /* 0x5f80000004049823 */ /* 0x000fc600000000ff */
[----:B------:R-:W-:-:S07]  /*31e0*/  @!P1 IADD3 R7, PT, PT, R7, 0x40, RZ ;  /* 0x0000004007079810 */ /* 0x000fce0007ffe0ff */
.L_x_27:
[----:B------:R-:W-:Y:S01]  /*31f0*/  LEA R3, R8, 0xc0800000, 0x17 ;  /* 0xc080000008037811 */ /* 0x000fe200078eb8ff */
[----:B------:R-:W-:Y:S01]  /*3200*/  VIADD R9, R9, 0xffffff81 ;  /* 0xffffff8109097836 */ /* 0x000fe20000000000 */
[----:B------:R-:W-:Y:S03]  /*3210*/  BSSY.RECONVERGENT B2, `(.L_x_32) ;  /* 0x0000035000027945 */ /* 0x000fe60003800200 */
[----:B------:R-:W-:Y:S01]  /*3220*/  IMAD.IADD R10, R4, 0x1, -R3 ;  /* 0x00000001040a7824 */ /* 0x000fe200078e0a03 */
[C---:B------:R-:W-:Y:S01]  /*3230*/  IADD3 R8, PT, PT, R9.reuse, 0x7f, -R8 ;  /* 0x0000007f09087810 */ /* 0x040fe20007ffe808 */
[----:B------:R-:W-:Y:S02]  /*3240*/  IMAD R3, R9, -0x800000, R5 ;  /* 0xff80000009037824 */ /* 0x000fe400078e0205 */
[----:B------:R-:W0:Y:S01]  /*3250*/  MUFU.RCP R4, R10 ;  /* 0x0000000a00047308 */ /* 0x000e220000001000 */
[----:B------:R-:W-:Y:S01]  /*3260*/  FADD.FTZ R12, -R10, -RZ ;  /* 0x800000ff0a0c7221 */ /* 0x000fe20000010100 */
[----:B------:R-:W-:-:S03]  /*3270*/  IADD3 R8, PT, PT, R8, R7, RZ ;  /* 0x0000000708087210 */ /* 0x000fc60007ffe0ff */
[----:B0-----:R-:W-:-:S04]  /*3280*/  FFMA R11, R4, R12, 1 ;  /* 0x3f800000040b7423 */ /* 0x001fc8000000000c */
[----:B------:R-:W-:-:S04]  /*3290*/  FFMA R4, R4, R11, R4 ;  /* 0x0000000b04047223 */ /* 0x000fc80000000004 */
[----:B------:R-:W-:-:S04]  /*32a0*/  FFMA R5, R3, R4, RZ ;  /* 0x0000000403057223 */ /* 0x000fc800000000ff */
[----:B------:R-:W-:-:S04]  /*32b0*/  FFMA R11, R12, R5, R3 ;  /* 0x000000050c0b7223 */ /* 0x000fc80000000003 */
[----:B------:R-:W-:-:S04]  /*32c0*/  FFMA R11, R4, R11, R5 ;  /* 0x0000000b040b7223 */ /* 0x000fc80000000005 */
[----:B------:R-:W-:-:S04]  /*32d0*/  FFMA R12, R12, R11, R3 ;  /* 0x0000000b0c0c7223 */ /* 0x000fc80000000003 */
[----:B------:R-:W-:-:S05]  /*32e0*/  FFMA R3, R4, R12, R11 ;  /* 0x0000000c04037223 */ /* 0x000fca000000000b */
[----:B------:R-:W-:-:S04]  /*32f0*/  SHF.R.U32.HI R5, RZ, 0x17, R3 ;  /* 0x00000017ff057819 */ /* 0x000fc80000011603 */
[----:B------:R-:W-:-:S05]  /*3300*/  LOP3.LUT R5, R5, 0xff, RZ, 0xc0, !PT ;  /* 0x000000ff05057812 */ /* 0x000fca00078ec0ff */
[----:B------:R-:W-:-:S04]  /*3310*/  IMAD.IADD R9, R5, 0x1, R8 ;  /* 0x0000000105097824 */ /* 0x000fc800078e0208 */
[----:B------:R-:W-:-:S05]  /*3320*/  VIADD R5, R9, 0xffffffff ;  /* 0xffffffff09057836 */ /* 0x000fca0000000000 */
[----:B------:R-:W-:-:S13]  /*3330*/  ISETP.GE.U32.AND P0, PT, R5, 0xfe, PT ;  /* 0x000000fe0500780c */ /* 0x000fda0003f06070 */
[----:B------:R-:W-:Y:S05]  /*3340*/  @!P0 BRA `(.L_x_33) ;  /* 0x0000000000808947 */ /* 0x000fea0003800000 */
[----:B------:R-:W-:-:S13]  /*3350*/  ISETP.GT.AND P0, PT, R9, 0xfe, PT ;  /* 0x000000fe0900780c */ /* 0x000fda0003f04270 */
[----:B------:R-:W-:Y:S05]  /*3360*/  @P0 BRA `(.L_x_34) ;  /* 0x00000000006c0947 */ /* 0x000fea0003800000 */
[----:B------:R-:W-:-:S13]  /*3370*/  ISETP.GE.AND P0, PT, R9, 0x1, PT ;  /* 0x000000010900780c */ /* 0x000fda0003f06270 */
[----:B------:R-:W-:Y:S05]  /*3380*/  @P0 BRA `(.L_x_35) ;  /* 0x0000000000740947 */ /* 0x000fea0003800000 */
[----:B------:R-:W-:Y:S02]  /*3390*/  ISETP.GE.AND P0, PT, R9, -0x18, PT ;  /* 0xffffffe80900780c */ /* 0x000fe40003f06270 */
[----:B------:R-:W-:-:S11]  /*33a0*/  LOP3.LUT R3, R3, 0x80000000, RZ, 0xc0, !PT ;  /* 0x8000000003037812 */ /* 0x000fd600078ec0ff */
[----:B------:R-:W-:Y:S05]  /*33b0*/  @!P0 BRA `(.L_x_35) ;  /* 0x0000000000688947 */ /* 0x000fea0003800000 */
[CCC-:B------:R-:W-:Y:S01]  /*33c0*/  FFMA.RZ R5, R4.reuse, R12.reuse, R11.reuse ;  /* 0x0000000c04057223 */ /* 0x1c0fe2000000c00b */
[C---:B------:R-:W-:Y:S02]  /*33d0*/  IADD3 R8, PT, PT, R9.reuse, 0x20, RZ ;  /* 0x0000002009087810 */ /* 0x040fe40007ffe0ff */
[----:B------:R-:W-:Y:S02]  /*33e0*/  ISETP.NE.AND P2, PT, R9, RZ, PT ;  /* 0x000000ff0900720c */ /* 0x000fe40003f45270 */
[----:B------:R-:W-:Y:S01]  /*33f0*/  LOP3.LUT R7, R5, 0x7fffff, RZ, 0xc0, !PT ;  /* 0x007fffff05077812 */ /* 0x000fe200078ec0ff */
[CCC-:B------:R-:W-:Y:S01]  /*3400*/  FFMA.RP R5, R4.reuse, R12.reuse, R11.reuse ;  /* 0x0000000c04057223 */ /* 0x1c0fe2000000800b */
[----:B------:R-:W-:Y:S01]  /*3410*/  FFMA.RM R4, R4, R12, R11 ;  /* 0x0000000c04047223 */ /* 0x000fe2000000400b */
[----:B------:R-:W-:Y:S01]  /*3420*/  ISETP.NE.AND P1, PT, R9, RZ, PT ;  /* 0x000000ff0900720c */ /* 0x000fe20003f25270 */
[----:B------:R-:W-:Y:S01]  /*3430*/  IMAD.MOV R9, RZ, RZ, -R9 ;  /* 0x000000ffff097224 */ /* 0x000fe200078e0a09 */
[----:B------:R-:W-:-:S02]  /*3440*/  LOP3.LUT R7, R7, 0x800000, RZ, 0xfc, !PT ;  /* 0x0080000007077812 */ /* 0x000fc400078efcff */
[----:B------:R-:W-:Y:S02]  /*3450*/  FSETP.NEU.FTZ.AND P0, PT, R5, R4, PT ;  /* 0x000000040500720b */ /* 0x000fe40003f1d000 */
[----:B------:R-:W-:Y:S02]  /*3460*/  SHF.L.U32 R8, R7, R8, RZ ;  /* 0x0000000807087219 */ /* 0x000fe400000006ff */
[----:B------:R-:W-:Y:S02]  /*3470*/  SEL R4, R9, RZ, P2 ;  /* 0x000000ff09047207 */ /* 0x000fe40001000000 */
[----:B------:R-:W-:Y:S02]  /*3480*/  ISETP.NE.AND P1, PT, R8, RZ, P1 ;  /* 0x000000ff0800720c */ /* 0x000fe40000f25270 */
[----:B------:R-:W-:Y:S02]  /*3490*/  SHF.R.U32.HI R4, RZ, R4, R7 ;  /* 0x00000004ff047219 */ /* 0x000fe40000011607 */
[----:B------:R-:W-:-:S02]  /*34a0*/  PLOP3.LUT P0, PT, P0, P1, PT, 0xf8, 0x8f ;  /* 0x00000000008f781c */ /* 0x000fc40000703f70 */
[----:B------:R-:W-:Y:S02]  /*34b0*/  SHF.R.U32.HI R8, RZ, 0x1, R4 ;  /* 0x00000001ff087819 */ /* 0x000fe40000011604 */
[----:B------:R-:W-:-:S04]  /*34c0*/  SEL R5, RZ, 0x1, !P0 ;  /* 0x00000001ff057807 */ /* 0x000fc80004000000 */
[----:B------:R-:W-:-:S04]  /*34d0*/  LOP3.LUT R5, R5, 0x1, R8, 0xf8, !PT ;  /* 0x0000000105057812 */ /* 0x000fc800078ef808 */
[----:B------:R-:W-:-:S05]  /*34e0*/  LOP3.LUT R5, R5, R4, RZ, 0xc0, !PT ;  /* 0x0000000405057212 */ /* 0x000fca00078ec0ff */
[----:B------:R-:W-:-:S05]  /*34f0*/  IMAD.IADD R8, R8, 0x1, R5 ;  /* 0x0000000108087824 */ /* 0x000fca00078e0205 */
[----:B------:R-:W-:Y:S01]  /*3500*/  LOP3.LUT R3, R8, R3, RZ, 0xfc, !PT ;  /* 0x0000000308037212 */ /* 0x000fe200078efcff */
[----:B------:R-:W-:Y:S06]  /*3510*/  BRA `(.L_x_35) ;  /* 0x0000000000107947 */ /* 0x000fec0003800000 */
.L_x_34:
[----:B------:R-:W-:-:S04]  /*3520*/  LOP3.LUT R3, R3, 0x80000000, RZ, 0xc0, !PT ;  /* 0x8000000003037812 */ /* 0x000fc800078ec0ff */
[----:B------:R-:W-:Y:S01]  /*3530*/  LOP3.LUT R3, R3, 0x7f800000, RZ, 0xfc, !PT ;  /* 0x7f80000003037812 */ /* 0x000fe200078efcff */
[----:B------:R-:W-:Y:S06]  /*3540*/  BRA `(.L_x_35) ;  /* 0x0000000000047947 */ /* 0x000fec0003800000 */
.L_x_33:
[----:B------:R-:W-:-:S07]  /*3550*/  LEA R3, R8, R3, 0x17 ;  /* 0x0000000308037211 */ /* 0x000fce00078eb8ff */
.L_x_35:
[----:B------:R-:W-:Y:S05]  /*3560*/  BSYNC.RECONVERGENT B2 ;  /* 0x0000000000027941 */ /* 0x000fea0003800200 */
.L_x_32:
[----:B------:R-:W-:Y:S05]  /*3570*/  BRA `(.L_x_36) ;  /* 0x0000000000207947 */ /* 0x000fea0003800000 */
.L_x_31:
[----:B------:R-:W-:-:S04]  /*3580*/  LOP3.LUT R3, R4, 0x80000000, R5, 0x48, !PT ;  /* 0x8000000004037812 */ /* 0x000fc800078e4805 */
[----:B------:R-:W-:Y:S01]  /*3590*/  LOP3.LUT R3, R3, 0x7f800000, RZ, 0xfc, !PT ;  /* 0x7f80000003037812 */ /* 0x000fe200078efcff */
[----:B------:R-:W-:Y:S06]  /*35a0*/  BRA `(.L_x_36) ;  /* 0x0000000000147947 */ /* 0x000fec0003800000 */
.L_x_30:
[----:B------:R-:W-:Y:S01]  /*35b0*/  LOP3.LUT R3, R4, 0x80000000, R5, 0x48, !PT ;  /* 0x8000000004037812 */ /* 0x000fe200078e4805 */
[----:B------:R-:W-:Y:S06]  /*35c0*/  BRA `(.L_x_36) ;  /* 0x00000000000c7947 */ /* 0x000fec0003800000 */
.L_x_29:
[----:B------:R-:W0:Y:S01]  /*35d0*/  MUFU.RSQ R3, -QNAN ;  /* 0xffc0000000037908 */ /* 0x000e220000001400 */
[----:B------:R-:W-:Y:S05]  /*35e0*/  BRA `(.L_x_36) ;  /* 0x0000000000047947 */ /* 0x000fea0003800000 */
.L_x_28:
[----:B------:R-:W-:-:S07]  /*35f0*/  FADD.FTZ R3, R5, R4 ;  /* 0x0000000405037221 */ /* 0x000fce0000010000 */
.L_x_36:
[----:B------:R-:W-:Y:S05]  /*3600*/  BSYNC.RECONVERGENT B1 ;  /* 0x0000000000017941 */ /* 0x000fea0003800200 */
.L_x_26:
[----:B------:R-:W-:-:S04]  /*3610*/  IMAD.MOV.U32 R7, RZ, RZ, 0x0 ;  /* 0x00000000ff077424 */ /* 0x000fc800078e00ff */
[----:B0-----:R-:W-:Y:S05]  /*3620*/  RET.REL.NODEC R6 `(_Z11spda_kernelPfS_S_S_S_mm) ;  /* 0xffffffc806747950 */ /* 0x001fea0003c3ffff */
.L_x_37:
[----:B------:R-:W-:-:S00]  /*3630*/  BRA `(.L_x_37) ;  /* 0xfffffffc00fc7947 */ /* 0x000fc0000383ffff */
[----:B------:R-:W-:-:S00]  /*3640*/  NOP ;  /* 0x0000000000007918 */ /* 0x000fc00000000000 */
        /* <DEDUP_REMOVED lines=11> */
.L_x_39:


//--------------------- .nv.global.init           --------------------------
	.section	.nv.global.init,"aw",@progbits
.nv.global.init:
	.type		$str,@object
	.size		$str,(.L_0 - $str)
$str:
        /*0000*/ 	.byte	0x72, 0x6f, 0x77, 0x3a, 0x20, 0x25, 0x6c, 0x75, 0x2c, 0x20, 0x6d, 0x61, 0x78, 0x20, 0x25, 0x66
        /*0010*/ 	.byte	0x0a, 0x00
.L_0:


//--------------------- .nv.shared._Z11spda_kernelPfS_S_S_S_mm --------------------------
	.section	.nv.shared._Z11spda_kernelPfS_S_S_S_mm,"aw",@nobits
	.sectionflags	@""
	.align	4
.nv.shared._Z11spda_kernelPfS_S_S_S_mm:
	.zero		1028


//--------------------- .nv.shared.reserved.0     --------------------------
	.section	.nv.shared.reserved.0,"aw",@nobits
	.weak		__nv_reservedSMEM_offset_0_alias
	.size		__nv_reservedSMEM_offset_0_alias, 0, 64
	.other		__nv_reservedSMEM_offset_0_alias,@"STO_CUDA_RESERVED_SHARED STV_DEFAULT"
__nv_reservedSMEM_offset_0_alias:
	.zero		0
	.zero		64


//--------------------- .nv.constant0._Z11spda_kernelPfS_S_S_S_mm --------------------------
	.section	.nv.constant0._Z11spda_kernelPfS_S_S_S_mm,"a",@progbits
	.sectionflags	@""
	.align	4
.nv.constant0._Z11spda_kernelPfS_S_S_S_mm:
	.zero		952


//--------------------- SYMBOLS --------------------------

	.type		.nv.reservedSmem.offset0,@object
	.size		.nv.reservedSmem.offset0,0x4
	.type		.nv.reservedSmem.cap,@object
	.size		.nv.reservedSmem.cap,0x4
	.type		vprintf,@function
